def matmul_kernel(
    a_ptr,
    b_ptr,
    c_ptr,
    M,
    N,
    K,
    stride_am,
    stride_ak,
    stride_bk,
    stride_bn,
    stride_cm,
    stride_cn,
    BLOCK_M: tl.constexpr,
    BLOCK_N: tl.constexpr,
    BLOCK_K: tl.constexpr,
    GROUP_M: tl.constexpr,
):
    pid = tl.program_id(axis=0)
    num_pid_m = tl.cdiv(M, BLOCK_M)
    num_pid_n = tl.cdiv(N, BLOCK_N)
    num_pid_in_group = GROUP_M * num_pid_n
    group_id = pid // num_pid_in_group
    first_pid_m = group_id * GROUP_M
    group_size_m = min(num_pid_m - first_pid_m, GROUP_M)
    pid_m = first_pid_m + ((pid % num_pid_in_group) % group_size_m)
    pid_n = (pid % num_pid_in_group) // group_size_m

    offs_am = (pid_m * BLOCK_M + tl.arange(0, BLOCK_M)) % M
    offs_bn = (pid_n * BLOCK_N + tl.arange(0, BLOCK_N)) % N
    offs_k = tl.arange(0, BLOCK_K)
    a_ptrs = a_ptr + offs_am[:, None] * stride_am + offs_k[None, :] * stride_ak
    b_ptrs = b_ptr + offs_k[:, None] * stride_bk + offs_bn[None, :] * stride_bn

    acc = tl.zeros((BLOCK_M, BLOCK_N), dtype=tl.float32)
    for kk in range(0, tl.cdiv(K, BLOCK_K)):
        a = tl.load(a_ptrs, mask=offs_k[None, :] < K - kk * BLOCK_K, other=0.0)
        b = tl.load(b_ptrs, mask=offs_k[:, None] < K - kk * BLOCK_K, other=0.0)
        acc = tl.dot(a, b, acc)
        a_ptrs += BLOCK_K * stride_ak
        b_ptrs += BLOCK_K * stride_bk

    c = acc.to(c_ptr.dtype.element_ty)
    offs_cm = pid_m * BLOCK_M + tl.arange(0, BLOCK_M)
    offs_cn = pid_n * BLOCK_N + tl.arange(0, BLOCK_N)
    c_ptrs = c_ptr + offs_cm[:, None] * stride_cm + offs_cn[None, :] * stride_cn
    mask = (offs_cm[:, None] < M) & (offs_cn[None, :] < N)
    tl.store(c_ptrs, c, mask=mask)

# config = {"BLOCK_K": 128, "BLOCK_M": 256, "BLOCK_N": 64, "GROUP_M": 8, "arch": "sm_100", "dtype": "fp32", "num_ctas": 1, "num_stages": 3, "num_warps": 16}
# arch = sm_100


// ===== COMPILED SASS (sm_100a) =====

	.target	sm_100a

	.elftype	@"ET_EXEC"


//--------------------- .note.nv.tkinfo           --------------------------
	.section	.note.nv.tkinfo,"",@"SHT_NOTE"
	.sectionflags	@"SHF_NOTE_NV_TKINFO"
	.tkinfo
        /*0018*/ 	.word	0x00000081
        /*0030*/ 	.string	""
        /*0030*/ 	.string	"ptxas-blackwell"
        /*0030*/ 	.string	"Cuda compilation tools, release 12.9, V12.9.86"
        /*0030*/ 	.string	"Build cuda_12.9.r12.9/compiler.36037853_0"
        /*0030*/ 	.string	"-v  -suppress-debug-info  -lineinfo  -arch sm_100a "



//--------------------- .note.nv.cuver            --------------------------
	.section	.note.nv.cuver,"",@"SHT_NOTE"
	.sectionflags	@"SHF_NOTE_NV_CUVER"
        /*0018*/ 	.short	0x0001
        /*001a*/ 	.short	0x0064
        /*001c*/ 	.short	0x0001
        /*001e*/ 	.short	0x0000
        /*0020*/ 	.short	0x0001
        /*0022*/ 	.short	0x0000


//--------------------- .nv.info                  --------------------------
	.section	.nv.info,"",@"SHT_CUDA_INFO"
	.align	4


	//----- nvinfo : EIATTR_REGCOUNT
	.align		4
        /*0000*/ 	.byte	0x04, 0x2f
        /*0002*/ 	.short	(.L_1 - .L_0)
	.align		4
.L_0:
        /*0004*/ 	.word	index@(matmul_kernel)
        /*0008*/ 	.word	0x00000080


	//----- nvinfo : EIATTR_FRAME_SIZE
	.align		4
.L_1:
        /*000c*/ 	.byte	0x04, 0x11
        /*000e*/ 	.short	(.L_3 - .L_2)
	.align		4
.L_2:
        /*0010*/ 	.word	index@(matmul_kernel)
        /*0014*/ 	.word	0x00000278


	//----- nvinfo : EIATTR_MIN_STACK_SIZE
	.align		4
.L_3:
        /*0018*/ 	.byte	0x04, 0x12
        /*001a*/ 	.short	(.L_5 - .L_4)
	.align		4
.L_4:
        /*001c*/ 	.word	index@(matmul_kernel)
        /*0020*/ 	.word	0x00000278
.L_5:


//--------------------- .nv.info.matmul_kernel    --------------------------
	.section	.nv.info.matmul_kernel,"",@"SHT_CUDA_INFO"
	.sectionflags	@""
	.align	4


	//----- nvinfo : EIATTR_CUDA_API_VERSION
	.align		4
        /*0000*/ 	.byte	0x04, 0x37
        /*0002*/ 	.short	(.L_7 - .L_6)
.L_6:
        /*0004*/ 	.word	0x00000081


	//----- nvinfo : EIATTR_KPARAM_INFO
	.align		4
.L_7:
        /*0008*/ 	.byte	0x04, 0x17
        /*000a*/ 	.short	(.L_9 - .L_8)
.L_8:
        /*000c*/ 	.word	0x00000000
        /*0010*/ 	.short	0x000d
        /*0012*/ 	.short	0x0048
        /*0014*/ 	.byte	0x00, 0xf4, 0x21, 0x00


	//----- nvinfo : EIATTR_KPARAM_INFO
	.align		4
.L_9:
        /*0018*/ 	.byte	0x04, 0x17
        /*001a*/ 	.short	(.L_11 - .L_10)
.L_10:
        /*001c*/ 	.word	0x00000000
        /*0020*/ 	.short	0x000c
        /*0022*/ 	.short	0x0040
        /*0024*/ 	.byte	0x00, 0xf4, 0x21, 0x00


	//----- nvinfo : EIATTR_KPARAM_INFO
	.align		4
.L_11:
        /*0028*/ 	.byte	0x04, 0x17
        /*002a*/ 	.short	(.L_13 - .L_12)
.L_12:
        /*002c*/ 	.word	0x00000000
        /*0030*/ 	.short	0x000b
        /*0032*/ 	.short	0x0038
        /*0034*/ 	.byte	0x00, 0xf0, 0x11, 0x00


	//----- nvinfo : EIATTR_KPARAM_INFO
	.align		4
.L_13:
        /*0038*/ 	.byte	0x04, 0x17
        /*003a*/ 	.short	(.L_15 - .L_14)
.L_14:
        /*003c*/ 	.word	0x00000000
        /*0040*/ 	.short	0x000a
        /*0042*/ 	.short	0x0034
        /*0044*/ 	.byte	0x00, 0xf0, 0x11, 0x00


	//----- nvinfo : EIATTR_KPARAM_INFO
	.align		4
.L_15:
        /*0048*/ 	.byte	0x04, 0x17
        /*004a*/ 	.short	(.L_17 - .L_16)
.L_16:
        /*004c*/ 	.word	0x00000000
        /*0050*/ 	.short	0x0009
        /*0052*/ 	.short	0x0030
        /*0054*/ 	.byte	0x00, 0xf0, 0x11, 0x00


	//----- nvinfo : EIATTR_KPARAM_INFO
	.align		4
.L_17:
        /*0058*/ 	.byte	0x04, 0x17
        /*005a*/ 	.short	(.L_19 - .L_18)
.L_18:
        /*005c*/ 	.word	0x00000000
        /*0060*/ 	.short	0x0008
        /*0062*/ 	.short	0x002c
        /*0064*/ 	.byte	0x00, 0xf0, 0x11, 0x00


	//----- nvinfo : EIATTR_KPARAM_INFO
	.align		4
.L_19:
        /*0068*/ 	.byte	0x04, 0x17
        /*006a*/ 	.short	(.L_21 - .L_20)
.L_20:
        /*006c*/ 	.word	0x00000000
        /*0070*/ 	.short	0x0007
        /*0072*/ 	.short	0x0028
        /*0074*/ 	.byte	0x00, 0xf0, 0x11, 0x00


	//----- nvinfo : EIATTR_KPARAM_INFO
	.align		4
.L_21:
        /*0078*/ 	.byte	0x04, 0x17
        /*007a*/ 	.short	(.L_23 - .L_22)
.L_22:
        /*007c*/ 	.word	0x00000000
        /*0080*/ 	.short	0x0006
        /*0082*/ 	.short	0x0024
        /*0084*/ 	.byte	0x00, 0xf0, 0x11, 0x00


	//----- nvinfo : EIATTR_KPARAM_INFO
	.align		4
.L_23:
        /*0088*/ 	.byte	0x04, 0x17
        /*008a*/ 	.short	(.L_25 - .L_24)
.L_24:
        /*008c*/ 	.word	0x00000000
        /*0090*/ 	.short	0x0005
        /*0092*/ 	.short	0x0020
        /*0094*/ 	.byte	0x00, 0xf0, 0x11, 0x00


	//----- nvinfo : EIATTR_KPARAM_INFO
	.align		4
.L_25:
        /*0098*/ 	.byte	0x04, 0x17
        /*009a*/ 	.short	(.L_27 - .L_26)
.L_26:
        /*009c*/ 	.word	0x00000000
        /*00a0*/ 	.short	0x0004
        /*00a2*/ 	.short	0x001c
        /*00a4*/ 	.byte	0x00, 0xf0, 0x11, 0x00


	//----- nvinfo : EIATTR_KPARAM_INFO
	.align		4
.L_27:
        /*00a8*/ 	.byte	0x04, 0x17
        /*00aa*/ 	.short	(.L_29 - .L_28)
.L_28:
        /*00ac*/ 	.word	0x00000000
        /*00b0*/ 	.short	0x0003
        /*00b2*/ 	.short	0x0018
        /*00b4*/ 	.byte	0x00, 0xf0, 0x11, 0x00


	//----- nvinfo : EIATTR_KPARAM_INFO
	.align		4
.L_29:
        /*00b8*/ 	.byte	0x04, 0x17
        /*00ba*/ 	.short	(.L_31 - .L_30)
.L_30:
        /*00bc*/ 	.word	0x00000000
        /*00c0*/ 	.short	0x0002
        /*00c2*/ 	.short	0x0010
        /*00c4*/ 	.byte	0x00, 0xf4, 0x21, 0x00


	//----- nvinfo : EIATTR_KPARAM_INFO
	.align		4
.L_31:
        /*00c8*/ 	.byte	0x04, 0x17
        /*00ca*/ 	.short	(.L_33 - .L_32)
.L_32:
        /*00cc*/ 	.word	0x00000000
        /*00d0*/ 	.short	0x0001
        /*00d2*/ 	.short	0x0008
        /*00d4*/ 	.byte	0x00, 0xf4, 0x21, 0x00


	//----- nvinfo : EIATTR_KPARAM_INFO
	.align		4
.L_33:
        /*00d8*/ 	.byte	0x04, 0x17
        /*00da*/ 	.short	(.L_35 - .L_34)
.L_34:
        /*00dc*/ 	.word	0x00000000
        /*00e0*/ 	.short	0x0000
        /*00e2*/ 	.short	0x0000
        /*00e4*/ 	.byte	0x00, 0xf4, 0x21, 0x00


	//----- nvinfo : EIATTR_SPARSE_MMA_MASK
	.align		4
.L_35:
        /*00e8*/ 	.byte	0x03, 0x50
        /*00ea*/ 	.short	0x0000


	//----- nvinfo : EIATTR_MAXREG_COUNT
	.align		4
        /*00ec*/ 	.byte	0x03, 0x1b
        /*00ee*/ 	.short	0x0080


	//----- nvinfo : EIATTR_NUM_BARRIERS
	.align		4
        /*00f0*/ 	.byte	0x02, 0x4c
        /*00f2*/ 	.byte	0x01
	.zero		1


	//----- nvinfo : EIATTR_ANNOTATIONS
	.align		4
        /*00f4*/ 	.byte	0x04, 0x55
        /*00f6*/ 	.short	(.L_37 - .L_36)


	//   ....[0]....
.L_36:
        /*00f8*/ 	.word	0x00000001
        /*00fc*/ 	.byte	0x20, 0x06, 0x00, 0x00, 0x01, 0x00, 0x00, 0x00, 0x60, 0x06, 0x00, 0x00, 0x01, 0x00, 0x00, 0x00
        /* <DEDUP_REMOVED lines=156> */
        /*0acc*/ 	.byte	0x40, 0xb8, 0x00, 0x00


	//----- nvinfo : EIATTR_VRC_CTA_INIT_COUNT
	.align		4
.L_37:
        /*0ad0*/ 	.byte	0x02, 0x4a
	.zero		1
	.zero		1


	//----- nvinfo : EIATTR_EXIT_INSTR_OFFSETS
	.align		4
        /*0ad4*/ 	.byte	0x04, 0x1c
        /*0ad6*/ 	.short	(.L_39 - .L_38)


	//   ....[0]....
.L_38:
        /*0ad8*/ 	.word	0x0000c6e0


	//   ....[1]....
        /*0adc*/ 	.word	0x0000c700


	//----- nvinfo : EIATTR_REQNTID
	.align		4
.L_39:
        /*0ae0*/ 	.byte	0x04, 0x10
        /*0ae2*/ 	.short	(.L_41 - .L_40)
.L_40:
        /*0ae4*/ 	.word	0x00000200
        /*0ae8*/ 	.word	0x00000001
        /*0aec*/ 	.word	0x00000001


	//----- nvinfo : EIATTR_CBANK_PARAM_SIZE
	.align		4
.L_41:
        /*0af0*/ 	.byte	0x03, 0x19
        /*0af2*/ 	.short	0x0050


	//----- nvinfo : EIATTR_PARAM_CBANK
	.align		4
        /*0af4*/ 	.byte	0x04, 0x0a
        /*0af6*/ 	.short	(.L_43 - .L_42)
	.align		4
.L_42:
        /*0af8*/ 	.word	index@(.nv.constant0.matmul_kernel)
        /*0afc*/ 	.short	0x0380
        /*0afe*/ 	.short	0x0050


	//----- nvinfo : EIATTR_SW_WAR
	.align		4
.L_43:
        /*0b00*/ 	.byte	0x04, 0x36
        /*0b02*/ 	.short	(.L_45 - .L_44)
.L_44:
        /*0b04*/ 	.word	0x00000008
.L_45:


//--------------------- .nv.compat                --------------------------
	.section	.nv.compat,"",@"SHT_CUDA_COMPAT_INFO"
	.align	4
        /*0000*/ 	.byte	0x02, 0x02, 0x01, 0x00, 0x02, 0x05, 0x05, 0x00, 0x02, 0x03, 0x00, 0x00, 0x02, 0x06, 0x01, 0x00


//--------------------- .nv.callgraph             --------------------------
	.section	.nv.callgraph,"",@"SHT_CUDA_CALLGRAPH"
	.align	4
	.sectionentsize	8
	.align		4
        /*0000*/ 	.word	0x00000000
	.align		4
        /*0004*/ 	.word	0xffffffff
	.align		4
        /*0008*/ 	.word	0x00000000
	.align		4
        /*000c*/ 	.word	0xfffffffe
	.align		4
        /*0010*/ 	.word	0x00000000
	.align		4
        /*0014*/ 	.word	0xfffffffd
	.align		4
        /*0018*/ 	.word	0x00000000
	.align		4
        /*001c*/ 	.word	0xfffffffc


//--------------------- .text.matmul_kernel       --------------------------
	.section	.text.matmul_kernel,"ax",@progbits
	.align	128
        .global         matmul_kernel
        .type           matmul_kernel,@function
        .size           matmul_kernel,(.L_x_3 - matmul_kernel)
        .other          matmul_kernel,@"STO_CUDA_ENTRY STV_DEFAULT"
matmul_kernel:
.text.matmul_kernel:
[----:B------:R-:W1:Y:S08]  /*0000*/  LDC R1, c[0x0][0x37c] ;  /* 0x0000df00ff017b82 */ /* 0x000e700000000800 */
[----:B------:R-:W2:Y:S01]  /*0010*/  LDC.64 R12, c[0x0][0x398] ;  /* 0x0000e600ff0c7b82 */ /* 0x000ea20000000a00 */
[----:B------:R-:W3:Y:S01]  /*0020*/  S2R R5, SR_CTAID.X ;  /* 0x0000000000057919 */ /* 0x000ee20000002500 */
[----:B-1----:R-:W-:Y:S01]  /*0030*/  VIADD R1, R1, 0xfffffd88 ;  /* 0xfffffd8801017836 */ /* 0x002fe20000000000 */
[----:B------:R-:W1:Y:S01]  /*0040*/  LDCU.128 UR12, c[0x0][0x380] ;  /* 0x00007000ff0c77ac */ /* 0x000e620008000c00 */
[----:B------:R-:W4:Y:S01]  /*0050*/  S2R R53, SR_TID.X ;  /* 0x0000000000357919 */ /* 0x000f220000002100 */
[----:B------:R-:W1:Y:S03]  /*0060*/  LDCU UR6, c[0x0][0x3b0] ;  /* 0x00007600ff0677ac */ /* 0x000e660008000800 */
[----:B------:R-:W1:Y:S01]  /*0070*/  S2UR UR5, SR_CgaCtaId ;  /* 0x00000000000579c3 */ /* 0x000e620000008800 */
[----:B------:R-:W1:Y:S01]  /*0080*/  LDCU.64 UR10, c[0x0][0x358] ;  /* 0x00006b00ff0a77ac */ /* 0x000e620008000a00 */
[----:B------:R-:W-:Y:S01]  /*0090*/  UMOV UR4, 0x400 ;  /* 0x0000040000047882 */ /* 0x000fe20000000000 */
[----:B--2---:R-:W-:-:S05]  /*00a0*/  VIADD R0, R13, 0x3f ;  /* 0x0000003f0d007836 */ /* 0x004fca0000000000 */
[----:B------:R-:W-:Y:S01]  /*00b0*/  SHF.R.S32.HI R3, RZ, 0x1f, R0 ;  /* 0x0000001fff037819 */ /* 0x000fe20000011400 */
[----:B-1----:R-:W-:-:S03]  /*00c0*/  ULEA UR5, UR5, UR4, 0x18 ;  /* 0x0000000405057291 */ /* 0x002fc6000f8ec0ff */
[----:B------:R-:W-:Y:S02]  /*00d0*/  LEA.HI R3, R3, R0, RZ, 0x6 ;  /* 0x0000000003037211 */ /* 0x000fe400078f30ff */
[----:B---3--:R-:W-:Y:S02]  /*00e0*/  IABS R8, R5 ;  /* 0x0000000500087213 */ /* 0x008fe40000000000 */
[----:B------:R-:W-:Y:S02]  /*00f0*/  SHF.R.S32.HI R3, RZ, 0x6, R3 ;  /* 0x00000006ff037819 */ /* 0x000fe40000011403 */
[----:B----4-:R-:W-:-:S03]  /*0100*/  LOP3.LUT R15, R53, 0xff, RZ, 0xc0, !PT ;  /* 0x000000ff350f7812 */ /* 0x010fc600078ec0ff */
[----:B------:R-:W-:-:S05]  /*0110*/  IMAD.SHL.U32 R4, R3, 0x8, RZ ;  /* 0x0000000803047824 */ /* 0x000fca00078e00ff */
[-C--:B------:R-:W-:Y:S02]  /*0120*/  IABS R7, R4.reuse ;  /* 0x0000000400077213 */ /* 0x080fe40000000000 */
[----:B------:R-:W-:Y:S02]  /*0130*/  IABS R10, R4 ;  /* 0x00000004000a7213 */ /* 0x000fe40000000000 */
[----:B------:R-:W1:Y:S08]  /*0140*/  I2F.RP R0, R7 ;  /* 0x0000000700007306 */ /* 0x000e700000209400 */
[----:B-1----:R-:W1:Y:S02]  /*0150*/  MUFU.RCP R0, R0 ;  /* 0x0000000000007308 */ /* 0x002e640000001000 */
[----:B-1----:R-:W-:-:S02]  /*0160*/  VIADD R2, R0, 0xffffffe ;  /* 0x0ffffffe00027836 */ /* 0x002fc40000000000 */
[----:B------:R-:W-:-:S04]  /*0170*/  IMAD.MOV R0, RZ, RZ, -R10 ;  /* 0x000000ffff007224 */ /* 0x000fc800078e0a0a */
[----:B------:R1:W2:Y:S02]  /*0180*/  F2I.FTZ.U32.TRUNC.NTZ R3, R2 ;  /* 0x0000000200037305 */ /* 0x0002a4000021f000 */
[----:B-1----:R-:W-:Y:S02]  /*0190*/  IMAD.MOV.U32 R2, RZ, RZ, RZ ;  /* 0x000000ffff027224 */ /* 0x002fe400078e00ff */
[----:B--2---:R-:W-:-:S04]  /*01a0*/  IMAD.MOV R6, RZ, RZ, -R3 ;  /* 0x000000ffff067224 */ /* 0x004fc800078e0a03 */
[----:B------:R-:W-:Y:S02]  /*01b0*/  IMAD R9, R6, R7, RZ ;  /* 0x0000000706097224 */ /* 0x000fe400078e02ff */
[----:B------:R-:W-:Y:S01]  /*01c0*/  IMAD.MOV.U32 R6, RZ, RZ, R8 ;  /* 0x000000ffff067224 */ /* 0x000fe200078e0008 */
[----:B------:R-:W-:Y:S01]  /*01d0*/  SHF.R.U32.HI R8, RZ, 0x7, R53 ;  /* 0x00000007ff087819 */ /* 0x000fe20000011635 */
[----:B------:R-:W-:-:S03]  /*01e0*/  IMAD.HI.U32 R3, R3, R9, R2 ;  /* 0x0000000903037227 */ /* 0x000fc600078e0002 */
[----:B------:R-:W-:-:S03]  /*01f0*/  SGXT.U32 R8, R8, 0x2 ;  /* 0x000000020808781a */ /* 0x000fc60000000000 */
[----:B------:R-:W-:-:S04]  /*0200*/  IMAD.HI.U32 R3, R3, R6, RZ ;  /* 0x0000000603037227 */ /* 0x000fc800078e00ff */
[----:B------:R-:W-:-:S05]  /*0210*/  IMAD R0, R3, R0, R6 ;  /* 0x0000000003007224 */ /* 0x000fca00078e0206 */
[----:B------:R-:W-:-:S13]  /*0220*/  ISETP.GT.U32.AND P1, PT, R7, R0, PT ;  /* 0x000000000700720c */ /* 0x000fda0003f24070 */
[----:B------:R-:W-:Y:S02]  /*0230*/  @!P1 IMAD.IADD R0, R0, 0x1, -R7 ;  /* 0x0000000100009824 */ /* 0x000fe400078e0a07 */
[----:B------:R-:W-:Y:S01]  /*0240*/  @!P1 VIADD R3, R3, 0x1 ;  /* 0x0000000103039836 */ /* 0x000fe20000000000 */
[----:B------:R-:W-:Y:S02]  /*0250*/  ISETP.NE.AND P1, PT, R4, RZ, PT ;  /* 0x000000ff0400720c */ /* 0x000fe40003f25270 */
[----:B------:R-:W-:Y:S02]  /*0260*/  ISETP.GE.U32.AND P0, PT, R0, R7, PT ;  /* 0x000000070000720c */ /* 0x000fe40003f06070 */
[----:B------:R-:W-:-:S04]  /*0270*/  LOP3.LUT R0, R5, R4, RZ, 0x3c, !PT ;  /* 0x0000000405007212 */ /* 0x000fc800078e3cff */
[----:B------:R-:W-:Y:S01]  /*0280*/  ISETP.GE.AND P2, PT, R0, RZ, PT ;  /* 0x000000ff0000720c */ /* 0x000fe20003f46270 */
[----:B------:R-:W-:-:S06]  /*0290*/  VIADD R0, R12, 0xff ;  /* 0x000000ff0c007836 */ /* 0x000fcc0000000000 */
[----:B------:R-:W-:-:S04]  /*02a0*/  @P0 VIADD R3, R3, 0x1 ;  /* 0x0000000103030836 */ /* 0x000fc80000000000 */
[----:B------:R-:W-:Y:S01]  /*02b0*/  IMAD.MOV.U32 R2, RZ, RZ, R3 ;  /* 0x000000ffff027224 */ /* 0x000fe200078e0003 */
[----:B------:R-:W-:-:S03]  /*02c0*/  SHF.R.S32.HI R3, RZ, 0x1f, R0 ;  /* 0x0000001fff037819 */ /* 0x000fc60000011400 */
[----:B------:R-:W-:Y:S01]  /*02d0*/  @!P2 IMAD.MOV R2, RZ, RZ, -R2 ;  /* 0x000000ffff02a224 */ /* 0x000fe200078e0a02 */
[----:B------:R-:W-:Y:S02]  /*02e0*/  @!P1 LOP3.LUT R2, RZ, R4, RZ, 0x33, !PT ;  /* 0x00000004ff029212 */ /* 0x000fe400078e33ff */
[----:B------:R-:W-:-:S03]  /*02f0*/  LEA.HI R3, R3, R0, RZ, 0x8 ;  /* 0x0000000003037211 */ /* 0x000fc600078f40ff */
[----:B------:R-:W-:Y:S02]  /*0300*/  IMAD.SHL.U32 R16, R2, 0x8, RZ ;  /* 0x0000000802107824 */ /* 0x000fe400078e00ff */
[----:B------:R-:W-:-:S03]  /*0310*/  IMAD.MOV R2, RZ, RZ, -R2 ;  /* 0x000000ffff027224 */ /* 0x000fc600078e0a02 */
[----:B------:R-:W-:Y:S01]  /*0320*/  LEA.HI.SX32 R3, R3, -R16, 0x18 ;  /* 0x8000001003037211 */ /* 0x000fe200078fc2ff */
[----:B------:R-:W-:-:S03]  /*0330*/  IMAD R18, R4, R2, R5 ;  /* 0x0000000204127224 */ /* 0x000fc600078e0205 */
[----:B------:R-:W-:Y:S02]  /*0340*/  VIMNMX R23, PT, PT, R3, 0x8, PT ;  /* 0x0000000803177848 */ /* 0x000fe40003fe0100 */
[----:B------:R-:W-:Y:S02]  /*0350*/  IABS R7, R18 ;  /* 0x0000001200077213 */ /* 0x000fe40000000000 */
[-C--:B------:R-:W-:Y:S02]  /*0360*/  IABS R9, R23.reuse ;  /* 0x0000001700097213 */ /* 0x080fe40000000000 */
[----:B------:R-:W-:Y:S02]  /*0370*/  IABS R4, R23 ;  /* 0x0000001700047213 */ /* 0x000fe40000000000 */
[----:B------:R-:W1:Y:S03]  /*0380*/  I2F.RP R0, R9 ;  /* 0x0000000900007306 */ /* 0x000e660000209400 */
[----:B------:R-:W-:-:S05]  /*0390*/  IMAD.MOV R4, RZ, RZ, -R4 ;  /* 0x000000ffff047224 */ /* 0x000fca00078e0a04 */
[----:B-1----:R-:W1:Y:S02]  /*03a0*/  MUFU.RCP R0, R0 ;  /* 0x0000000000007308 */ /* 0x002e640000001000 */
[----:B-1----:R-:W-:-:S06]  /*03b0*/  VIADD R3, R0, 0xffffffe ;  /* 0x0ffffffe00037836 */ /* 0x002fcc0000000000 */
[----:B------:R-:W1:Y:S02]  /*03c0*/  F2I.FTZ.U32.TRUNC.NTZ R3, R3 ;  /* 0x0000000300037305 */ /* 0x000e64000021f000 */
[----:B-1----:R-:W-:-:S04]  /*03d0*/  IMAD.MOV R6, RZ, RZ, -R3 ;  /* 0x000000ffff067224 */ /* 0x002fc800078e0a03 */
[----:B------:R-:W-:-:S04]  /*03e0*/  IMAD.MOV.U32 R2, RZ, RZ, R6 ;  /* 0x000000ffff027224 */ /* 0x000fc800078e0006 */
[----:B------:R-:W-:Y:S02]  /*03f0*/  IMAD R5, R2, R9, RZ ;  /* 0x0000000902057224 */ /* 0x000fe400078e02ff */
[----:B------:R-:W-:-:S04]  /*0400*/  IMAD.MOV.U32 R2, RZ, RZ, RZ ;  /* 0x000000ffff027224 */ /* 0x000fc800078e00ff */
[----:B------:R-:W-:Y:S01]  /*0410*/  IMAD.HI.U32 R2, R3, R5, R2 ;  /* 0x0000000503027227 */ /* 0x000fe200078e0002 */
[----:B------:R-:W-:-:S05]  /*0420*/  IABS R3, R13 ;  /* 0x0000000d00037213 */ /* 0x000fca0000000000 */
[----:B------:R-:W-:-:S04]  /*0430*/  IMAD.HI.U32 R0, R2, R7, RZ ;  /* 0x0000000702007227 */ /* 0x000fc800078e00ff */
[----:B------:R-:W-:Y:S01]  /*0440*/  IMAD.MOV.U32 R2, RZ, RZ, R3 ;  /* 0x000000ffff027224 */ /* 0x000fe200078e0003 */
[----:B------:R-:W-:Y:S01]  /*0450*/  IABS R3, R12 ;  /* 0x0000000c00037213 */ /* 0x000fe20000000000 */
[----:B------:R-:W-:Y:S02]  /*0460*/  IMAD R4, R0, R4, R7 ;  /* 0x0000000400047224 */ /* 0x000fe400078e0207 */
[----:B------:R-:W1:Y:S03]  /*0470*/  I2F.RP R7, R2 ;  /* 0x0000000200077306 */ /* 0x000e660000209400 */
[----:B------:R-:W-:-:S05]  /*0480*/  ISETP.GT.U32.AND P1, PT, R9, R4, PT ;  /* 0x000000040900720c */ /* 0x000fca0003f24070 */
[----:B------:R-:W2:Y:S08]  /*0490*/  I2F.RP R5, R3 ;  /* 0x0000000300057306 */ /* 0x000eb00000209400 */
[----:B-1----:R-:W1:Y:S01]  /*04a0*/  MUFU.RCP R7, R7 ;  /* 0x0000000700077308 */ /* 0x002e620000001000 */
[----:B------:R-:W-:Y:S02]  /*04b0*/  @!P1 IMAD.IADD R4, R4, 0x1, -R9 ;  /* 0x0000000104049824 */ /* 0x000fe400078e0a09 */
[----:B------:R-:W-:Y:S01]  /*04c0*/  @!P1 VIADD R0, R0, 0x1 ;  /* 0x0000000100009836 */ /* 0x000fe20000000000 */
[----:B------:R-:W-:-:S02]  /*04d0*/  ISETP.NE.AND P1, PT, R23, RZ, PT ;  /* 0x000000ff1700720c */ /* 0x000fc40003f25270 */
[----:B------:R-:W-:Y:S02]  /*04e0*/  ISETP.GE.U32.AND P0, PT, R4, R9, PT ;  /* 0x000000090400720c */ /* 0x000fe40003f06070 */
[----:B------:R-:W-:Y:S01]  /*04f0*/  LOP3.LUT R4, R18, R23, RZ, 0x3c, !PT ;  /* 0x0000001712047212 */ /* 0x000fe200078e3cff */
[----:B--2---:R2:W-:Y:S01]  /*0500*/  MUFU.RCP R6, R5 ;  /* 0x0000000500067308 */ /* 0x0045e20000001000 */
[----:B------:R-:W-:Y:S02]  /*0510*/  LOP3.LUT R9, R53, 0x180, RZ, 0xc0, !PT ;  /* 0x0000018035097812 */ /* 0x000fe400078ec0ff */
[----:B------:R-:W-:Y:S02]  /*0520*/  ISETP.GE.AND P2, PT, R4, RZ, PT ;  /* 0x000000ff0400720c */ /* 0x000fe40003f46270 */
[----:B------:R-:W-:Y:S02]  /*0530*/  SHF.R.S32.HI R4, RZ, 0x8, R53 ;  /* 0x00000008ff047819 */ /* 0x000fe40000011435 */
[----:B------:R-:W-:Y:S01]  /*0540*/  SHF.R.U32.HI R17, RZ, 0x3, R9 ;  /* 0x00000003ff117819 */ /* 0x000fe20000011609 */
[----:B-1----:R-:W-:-:S02]  /*0550*/  VIADD R10, R7, 0xffffffe ;  /* 0x0ffffffe070a7836 */ /* 0x002fc40000000000 */
[----:B------:R-:W-:Y:S02]  /*0560*/  @P0 VIADD R0, R0, 0x1 ;  /* 0x0000000100000836 */ /* 0x000fe40000000000 */
[----:B------:R1:W3:Y:S01]  /*0570*/  F2I.FTZ.U32.TRUNC.NTZ R11, R10 ;  /* 0x0000000a000b7305 */ /* 0x0002e2000021f000 */
[----:B------:R-:W-:Y:S02]  /*0580*/  IMAD.SHL.U32 R7, R15, 0x4, RZ ;  /* 0x000000040f077824 */ /* 0x000fe400078e00ff */
[----:B------:R-:W-:Y:S01]  /*0590*/  IMAD.MOV.U32 R14, RZ, RZ, R0 ;  /* 0x000000ffff0e7224 */ /* 0x000fe200078e0000 */
[----:B------:R-:W-:Y:S02]  /*05a0*/  SGXT R0, R4, 0x1 ;  /* 0x000000010400781a */ /* 0x000fe40000000200 */
[----:B--2---:R-:W2:Y:S01]  /*05b0*/  LDC.64 R4, c[0x0][0x3a8] ;  /* 0x0000ea00ff047b82 */ /* 0x004ea20000000a00 */
[----:B------:R-:W-:Y:S01]  /*05c0*/  @!P2 IMAD.MOV R14, RZ, RZ, -R14 ;  /* 0x000000ffff0ea224 */ /* 0x000fe200078e0a0e */
[----:B------:R-:W-:Y:S01]  /*05d0*/  @!P1 LOP3.LUT R14, RZ, R23, RZ, 0x33, !PT ;  /* 0x00000017ff0e9212 */ /* 0x000fe200078e33ff */
[----:B-1----:R-:W-:Y:S01]  /*05e0*/  IMAD.MOV.U32 R10, RZ, RZ, RZ ;  /* 0x000000ffff0a7224 */ /* 0x002fe200078e00ff */
[----:B------:R-:W-:-:S03]  /*05f0*/  LOP3.LUT R0, R7, 0x420, R0, 0x78, !PT ;  /* 0x0000042007007812 */ /* 0x000fc600078e7800 */
[----:B------:R-:W-:Y:S02]  /*0600*/  IMAD.SHL.U32 R125, R14, 0x40, RZ ;  /* 0x000000400e7d7824 */ /* 0x000fe400078e00ff */
[--C-:B---3--:R-:W-:Y:S01]  /*0610*/  IMAD.MOV R19, RZ, RZ, -R11.reuse ;  /* 0x000000ffff137224 */ /* 0x108fe200078e0a0b */
[----:B------:R1:W-:Y:S01]  /*0620*/  STL [R1+0xc8], R0 ;  /* 0x0000c80001007387 */ /* 0x0003e20000100800 */
[----:B------:R-:W-:Y:S01]  /*0630*/  IMAD.MOV R14, RZ, RZ, -R14 ;  /* 0x000000ffff0e7224 */ /* 0x000fe200078e0a0e */
[----:B------:R-:W-:Y:S01]  /*0640*/  LOP3.LUT R7, R125, R8, RZ, 0xfc, !PT ;  /* 0x000000087d077212 */ /* 0x000fe200078efcff */
[----:B------:R-:W-:Y:S01]  /*0650*/  IMAD R19, R19, R2, RZ ;  /* 0x0000000213137224 */ /* 0x000fe200078e02ff */
[----:B------:R-:W-:Y:S01]  /*0660*/  STL [R1+0x178], R125 ;  /* 0x0001787d01007387 */ /* 0x000fe20000100800 */
[----:B------:R-:W-:Y:S01]  /*0670*/  VIADD R8, R6, 0xffffffe ;  /* 0x0ffffffe06087836 */ /* 0x000fe20000000000 */
[----:B------:R-:W-:Y:S01]  /*0680*/  IABS R20, R7 ;  /* 0x0000000700147213 */ /* 0x000fe20000000000 */
[----:B------:R-:W-:Y:S01]  /*0690*/  IMAD.HI.U32 R6, R11, R19, R10 ;  /* 0x000000130b067227 */ /* 0x000fe200078e000a */
[----:B------:R-:W-:Y:S01]  /*06a0*/  LOP3.LUT R22, R7, 0x3c, RZ, 0xfc, !PT ;  /* 0x0000003c07167812 */ /* 0x000fe200078efcff */
[----:B------:R3:W4:Y:S01]  /*06b0*/  F2I.FTZ.U32.TRUNC.NTZ R9, R8 ;  /* 0x0000000800097305 */ /* 0x000722000021f000 */
[----:B-1----:R-:W-:Y:S01]  /*06c0*/  LOP3.LUT R0, R53, 0x1ff, RZ, 0xc0, !PT ;  /* 0x000001ff35007812 */ /* 0x002fe200078ec0ff */
[----:B------:R-:W-:Y:S01]  /*06d0*/  IMAD.MOV.U32 R11, RZ, RZ, R20 ;  /* 0x000000ffff0b7224 */ /* 0x000fe200078e0014 */
[----:B------:R-:W-:Y:S01]  /*06e0*/  IABS R21, R22 ;  /* 0x0000001600157213 */ /* 0x000fe20000000000 */
[----:B------:R-:W-:Y:S01]  /*06f0*/  IMAD R10, R23, R14, R18 ;  /* 0x0000000e170a7224 */ /* 0x000fe200078e0212 */
[----:B------:R-:W-:Y:S01]  /*0700*/  LOP3.LUT R18, R7, 0x4, RZ, 0xfc, !PT ;  /* 0x0000000407127812 */ /* 0x000fe200078efcff */
[----:B------:R-:W-:Y:S01]  /*0710*/  IMAD.SHL.U32 R0, R0, 0x4, RZ ;  /* 0x0000000400007824 */ /* 0x000fe200078e00ff */
[----:B------:R-:W-:Y:S01]  /*0720*/  SHF.R.U32.HI R14, RZ, 0x8, R53 ;  /* 0x00000008ff0e7819 */ /* 0x000fe20000011635 */
[----:B------:R-:W-:Y:S01]  /*0730*/  IMAD.IADD R10, R16, 0x1, R10 ;  /* 0x00000001100a7824 */ /* 0x000fe200078e020a */
[----:B------:R-:W-:Y:S01]  /*0740*/  IABS R19, R18 ;  /* 0x0000001200137213 */ /* 0x000fe20000000000 */
[----:B---3--:R-:W-:Y:S01]  /*0750*/  IMAD.HI.U32 R8, R6, R11, RZ ;  /* 0x0000000b06087227 */ /* 0x008fe200078e00ff */
[----:B------:R-:W-:-:S02]  /*0760*/  LOP3.LUT R0, R0, R17, RZ, 0x3c, !PT ;  /* 0x0000001100007212 */ /* 0x000fc400078e3cff */
[C---:B------:R-:W-:Y:S01]  /*0770*/  ISETP.GE.AND P5, PT, R7.reuse, RZ, PT ;  /* 0x000000ff0700720c */ /* 0x040fe20003fa6270 */
[----:B------:R-:W-:Y:S01]  /*0780*/  IMAD.MOV R8, RZ, RZ, -R8 ;  /* 0x000000ffff087224 */ /* 0x000fe200078e0a08 */
[----:B------:R-:W-:Y:S01]  /*0790*/  ISETP.GE.AND P3, PT, R18, RZ, PT ;  /* 0x000000ff1200720c */ /* 0x000fe20003f66270 */
[----:B------:R1:W-:Y:S01]  /*07a0*/  STL [R1+0xe8], R0 ;  /* 0x0000e80001007387 */ /* 0x0003e20000100800 */
[----:B----4-:R-:W-:Y:S01]  /*07b0*/  IMAD.MOV R17, RZ, RZ, -R9 ;  /* 0x000000ffff117224 */ /* 0x010fe200078e0a09 */
[C---:B------:R-:W-:Y:S01]  /*07c0*/  LOP3.LUT R41, R7.reuse, 0x20, RZ, 0xfc, !PT ;  /* 0x0000002007297812 */ /* 0x040fe200078efcff */
[----:B------:R-:W-:Y:S01]  /*07d0*/  IMAD R30, R2, R8, R11 ;  /* 0x00000008021e7224 */ /* 0x000fe200078e020b */
[C---:B------:R-:W-:Y:S01]  /*07e0*/  LOP3.LUT R20, R7.reuse, 0x1c, RZ, 0xfc, !PT ;  /* 0x0000001c07147812 */ /* 0x040fe200078efcff */
[----:B------:R-:W-:Y:S01]  /*07f0*/  IMAD.HI.U32 R11, R6, R19, RZ ;  /* 0x00000013060b7227 */ /* 0x000fe200078e00ff */
[----:B------:R-:W-:Y:S02]  /*0800*/  IABS R25, R41 ;  /* 0x0000002900197213 */ /* 0x000fe40000000000 */
[----:B------:R-:W-:Y:S01]  /*0810*/  ISETP.GT.U32.AND P0, PT, R2, R30, PT ;  /* 0x0000001e0200720c */ /* 0x000fe20003f04070 */
[----:B------:R-:W-:Y:S01]  /*0820*/  IMAD.MOV.U32 R8, RZ, RZ, RZ ;  /* 0x000000ffff087224 */ /* 0x000fe200078e00ff */
[----:B------:R-:W-:Y:S01]  /*0830*/  IABS R23, R20 ;  /* 0x0000001400177213 */ /* 0x000fe20000000000 */
[----:B-1----:R-:W-:Y:S01]  /*0840*/  IMAD.HI.U32 R0, R6, R21, RZ ;  /* 0x0000001506007227 */ /* 0x002fe200078e00ff */
[----:B------:R-:W-:-:S02]  /*0850*/  LOP3.LUT R42, R7, 0x24, RZ, 0xfc, !PT ;  /* 0x00000024072a7812 */ /* 0x000fc400078efcff */
[C---:B------:R-:W-:Y:S01]  /*0860*/  LOP3.LUT R43, R7.reuse, 0x28, RZ, 0xfc, !PT ;  /* 0x00000028072b7812 */ /* 0x040fe200078efcff */
[----:B------:R-:W-:Y:S01]  /*0870*/  IMAD.MOV R92, RZ, RZ, -R0 ;  /* 0x000000ffff5c7224 */ /* 0x000fe200078e0a00 */
[----:B------:R-:W-:Y:S01]  /*0880*/  SGXT.U32 R0, R14, 0x1 ;  /* 0x000000010e00781a */ /* 0x000fe20000000000 */
[----:B------:R-:W-:Y:S01]  /*0890*/  IMAD.MOV.U32 R14, RZ, RZ, R17 ;  /* 0x000000ffff0e7224 */ /* 0x000fe200078e0011 */
[----:B------:R-:W-:Y:S01]  /*08a0*/  IABS R27, R42 ;  /* 0x0000002a001b7213 */ /* 0x000fe20000000000 */
[----:B------:R-:W-:Y:S01]  /*08b0*/  IMAD.MOV R11, RZ, RZ, -R11 ;  /* 0x000000ffff0b7224 */ /* 0x000fe200078e0a0b */
[----:B------:R-:W-:Y:S01]  /*08c0*/  IABS R31, R43 ;  /* 0x0000002b001f7213 */ /* 0x000fe20000000000 */
[----:B------:R-:W-:Y:S01]  /*08d0*/  IMAD R17, R14, R3, RZ ;  /* 0x000000030e117224 */ /* 0x000fe200078e02ff */
[C---:B------:R-:W-:Y:S01]  /*08e0*/  LOP3.LUT R14, R7.reuse, 0x8, RZ, 0xfc, !PT ;  /* 0x00000008070e7812 */ /* 0x040fe200078efcff */
[----:B------:R-:W-:Y:S01]  /*08f0*/  @!P0 IMAD.IADD R30, R30, 0x1, -R2 ;  /* 0x000000011e1e8824 */ /* 0x000fe200078e0a02 */
[----:B------:R-:W-:Y:S01]  /*0900*/  LOP3.LUT R49, R7, 0x34, RZ, 0xfc, !PT ;  /* 0x0000003407317812 */ /* 0x000fe200078efcff */
[----:B------:R-:W-:Y:S01]  /*0910*/  IMAD.HI.U32 R8, R9, R17, R8 ;  /* 0x0000001109087227 */ /* 0x000fe200078e0008 */
[----:B------:R-:W-:-:S02]  /*0920*/  IABS R17, R14 ;  /* 0x0000000e00117213 */ /* 0x000fc40000000000 */
[C---:B------:R-:W-:Y:S01]  /*0930*/  ISETP.GT.U32.AND P4, PT, R2.reuse, R30, PT ;  /* 0x0000001e0200720c */ /* 0x040fe20003f84070 */
[C---:B------:R-:W-:Y:S01]  /*0940*/  IMAD R9, R2.reuse, R11, R19 ;  /* 0x0000000b02097224 */ /* 0x040fe200078e0213 */
[----:B------:R-:W-:Y:S01]  /*0950*/  LOP3.LUT R11, R7, 0xc, RZ, 0xfc, !PT ;  /* 0x0000000c070b7812 */ /* 0x000fe200078efcff */
[----:B------:R-:W-:Y:S01]  /*0960*/  IMAD R92, R2, R92, R21 ;  /* 0x0000005c025c7224 */ /* 0x000fe200078e0215 */
[----:B------:R-:W-:Y:S01]  /*0970*/  ISETP.GE.AND P2, PT, R14, RZ, PT ;  /* 0x000000ff0e00720c */ /* 0x000fe20003f46270 */
[----:B------:R-:W-:Y:S01]  /*0980*/  IMAD R56, R10, 0x100, R15 ;  /* 0x000001000a387824 */ /* 0x000fe200078e020f */
[----:B------:R-:W-:Y:S01]  /*0990*/  ISETP.GE.AND P6, PT, R11, RZ, PT ;  /* 0x000000ff0b00720c */ /* 0x000fe20003fc6270 */
[----:B--2---:R-:W-:Y:S01]  /*09a0*/  IMAD R116, R0, R4, RZ ;  /* 0x0000000400747224 */ /* 0x004fe200078e02ff */
[----:B------:R-:W-:Y:S01]  /*09b0*/  IABS R19, R11 ;  /* 0x0000000b00137213 */ /* 0x000fe20000000000 */
[----:B------:R-:W-:Y:S01]  /*09c0*/  IMAD.HI.U32 R11, R6, R17, RZ ;  /* 0x00000011060b7227 */ /* 0x000fe200078e00ff */
[----:B------:R-:W-:-:S02]  /*09d0*/  LOP3.LUT R14, R7, 0x10, RZ, 0xfc, !PT ;  /* 0x00000010070e7812 */ /* 0x000fc400078efcff */
[----:B------:R-:W-:Y:S01]  /*09e0*/  ISETP.GT.U32.AND P1, PT, R2, R92, PT ;  /* 0x0000005c0200720c */ /* 0x000fe20003f24070 */
[----:B------:R-:W-:Y:S01]  /*09f0*/  IMAD.MOV R11, RZ, RZ, -R11 ;  /* 0x000000ffff0b7224 */ /* 0x000fe200078e0a0b */
[----:B------:R-:W-:Y:S01]  /*0a00*/  ISETP.GE.AND P0, PT, R14, RZ, PT ;  /* 0x000000ff0e00720c */ /* 0x000fe20003f06270 */
[----:B------:R-:W-:Y:S01]  /*0a10*/  @!P4 IMAD.IADD R30, R30, 0x1, -R2 ;  /* 0x000000011e1ec824 */ /* 0x000fe200078e0a02 */
[----:B------:R-:W-:Y:S01]  /*0a20*/  IABS R21, R14 ;  /* 0x0000000e00157213 */ /* 0x000fe20000000000 */
[----:B------:R-:W-:Y:S01]  /*0a30*/  IMAD R11, R2, R11, R17 ;  /* 0x0000000b020b7224 */ /* 0x000fe200078e0211 */
[----:B------:R-:W-:Y:S01]  /*0a40*/  ISETP.GE.AND P4, PT, R22, RZ, PT ;  /* 0x000000ff1600720c */ /* 0x000fe20003f86270 */
[----:B------:R-:W-:Y:S01]  /*0a50*/  @!P5 IMAD.MOV R30, RZ, RZ, -R30 ;  /* 0x000000ffff1ed224 */ /* 0x000fe200078e0a1e */
[C---:B------:R-:W-:Y:S01]  /*0a60*/  LOP3.LUT R10, R7.reuse, 0x14, RZ, 0xfc, !PT ;  /* 0x00000014070a7812 */ /* 0x040fe200078efcff */
[----:B------:R-:W-:Y:S01]  /*0a70*/  IMAD.HI.U32 R14, R6, R19, RZ ;  /* 0x00000013060e7227 */ /* 0x000fe200078e00ff */
[----:B------:R-:W-:Y:S01]  /*0a80*/  ISETP.GT.U32.AND P5, PT, R2, R11, PT ;  /* 0x0000000b0200720c */ /* 0x000fe20003fa4070 */
[----:B------:R-:W-:Y:S01]  /*0a90*/  STL [R1+0xfc], R116 ;  /* 0x0000fc7401007387 */ /* 0x000fe20000100800 */
[C---:B------:R-:W-:Y:S01]  /*0aa0*/  LOP3.LUT R45, R7.reuse, 0x2c, RZ, 0xfc, !PT ;  /* 0x0000002c072d7812 */ /* 0x040fe200078efcff */
[----:B------:R-:W-:Y:S01]  /*0ab0*/  IMAD.MOV R14, RZ, RZ, -R14 ;  /* 0x000000ffff0e7224 */ /* 0x000fe200078e0a0e */
[----:B------:R-:W-:Y:S01]  /*0ac0*/  IABS R35, R49 ;  /* 0x0000003100237213 */ /* 0x000fe20000000000 */
[----:B------:R-:W-:Y:S01]  /*0ad0*/  @!P1 IMAD.IADD R92, R92, 0x1, -R2 ;  /* 0x000000015c5c9824 */ /* 0x000fe200078e0a02 */
[----:B------:R-:W-:Y:S01]  /*0ae0*/  LOP3.LUT R47, R7, 0x30, RZ, 0xfc, !PT ;  /* 0x00000030072f7812 */ /* 0x000fe200078efcff */
[----:B------:R-:W-:Y:S01]  /*0af0*/  IMAD R15, R2, R14, R19 ;  /* 0x0000000e020f7224 */ /* 0x000fe200078e0213 */
[----:B------:R-:W-:Y:S01]  /*0b00*/  IABS R19, R10 ;  /* 0x0000000a00137213 */ /* 0x000fe20000000000 */
[----:B------:R-:W-:Y:S01]  /*0b10*/  IMAD.HI.U32 R16, R6, R21, RZ ;  /* 0x0000001506107227 */ /* 0x000fe200078e00ff */
[----:B------:R-:W-:-:S02]  /*0b20*/  ISETP.GT.U32.AND P1, PT, R2, R92, PT ;  /* 0x0000005c0200720c */ /* 0x000fc40003f24070 */
[----:B------:R-:W-:Y:S01]  /*0b30*/  LOP3.LUT R14, R7, 0x18, RZ, 0xfc, !PT ;  /* 0x00000018070e7812 */ /* 0x000fe200078efcff */
[----:B------:R-:W-:Y:S01]  /*0b40*/  @!P5 IMAD.IADD R11, R11, 0x1, -R2 ;  /* 0x000000010b0bd824 */ /* 0x000fe200078e0a02 */
[----:B------:R-:W-:Y:S01]  /*0b50*/  IABS R33, R45 ;  /* 0x0000002d00217213 */ /* 0x000fe20000000000 */
[----:B------:R-:W-:Y:S01]  /*0b60*/  IMAD.MOV R16, RZ, RZ, -R16 ;  /* 0x000000ffff107224 */ /* 0x000fe200078e0a10 */
[----:B------:R-:W-:Y:S01]  /*0b70*/  LOP3.LUT R39, R7, 0x38, RZ, 0xfc, !PT ;  /* 0x0000003807277812 */ /* 0x000fe200078efcff */
[----:B------:R-:W-:Y:S01]  /*0b80*/  IMAD R125, R4, 0x2, R116 ;  /* 0x00000002047d7824 */ /* 0x000fe200078e0274 */
[C---:B------:R-:W-:Y:S01]  /*0b90*/  ISETP.GT.U32.AND P5, PT, R2.reuse, R11, PT ;  /* 0x0000000b0200720c */ /* 0x040fe20003fa4070 */
[----:B------:R-:W-:Y:S01]  /*0ba0*/  IMAD R17, R2, R16, R21 ;  /* 0x0000001002117224 */ /* 0x000fe200078e0215 */
[----:B------:R-:W-:Y:S01]  /*0bb0*/  IABS R21, R14 ;  /* 0x0000000e00157213 */ /* 0x000fe20000000000 */
[----:B------:R-:W-:Y:S01]  /*0bc0*/  IMAD.HI.U32 R16, R6, R23, RZ ;  /* 0x0000001706107227 */ /* 0x000fe200078e00ff */
[----:B------:R-:W-:Y:S01]  /*0bd0*/  IABS R29, R47 ;  /* 0x0000002f001d7213 */ /* 0x000fe20000000000 */
[----:B------:R-:W-:Y:S01]  /*0be0*/  STL [R1+0xf4], R125 ;  /* 0x0000f47d01007387 */ /* 0x000fe20000100800 */
[----:B------:R-:W-:Y:S01]  /*0bf0*/  IABS R37, R39 ;  /* 0x0000002700257213 */ /* 0x000fe20000000000 */
[----:B------:R-:W-:Y:S01]  /*0c00*/  @!P1 IMAD.IADD R92, R92, 0x1, -R2 ;  /* 0x000000015c5c9824 */ /* 0x000fe200078e0a02 */
[----:B------:R-:W-:Y:S01]  /*0c10*/  ISETP.GT.U32.AND P1, PT, R2, R9, PT ;  /* 0x000000090200720c */ /* 0x000fe20003f24070 */
[----:B------:R-:W-:Y:S01]  /*0c20*/  IMAD.MOV R16, RZ, RZ, -R16 ;  /* 0x000000ffff107224 */ /* 0x000fe200078e0a10 */
[----:B------:R-:W-:Y:S01]  /*0c30*/  IABS R46, R56 ;  /* 0x00000038002e7213 */ /* 0x000fe20000000000 */
[----:B------:R-:W-:Y:S01]  /*0c40*/  @!P4 IMAD.MOV R92, RZ, RZ, -R92 ;  /* 0x000000ffff5cc224 */ /* 0x000fe200078e0a5c */
[----:B------:R-:W-:Y:S01]  /*0c50*/  ISETP.GE.AND P4, PT, R10, RZ, PT ;  /* 0x000000ff0a00720c */ /* 0x000fe20003f86270 */
[----:B------:R-:W-:Y:S01]  /*0c60*/  @!P5 IMAD.IADD R11, R11, 0x1, -R2 ;  /* 0x000000010b0bd824 */ /* 0x000fe200078e0a02 */
[----:B------:R-:W-:Y:S01]  /*0c70*/  ISETP.GT.U32.AND P5, PT, R2, R15, PT ;  /* 0x0000000f0200720c */ /* 0x000fe20003fa4070 */
[----:B------:R-:W-:Y:S01]  /*0c80*/  IMAD.HI.U32 R10, R6, R19, RZ ;  /* 0x00000013060a7227 */ /* 0x000fe200078e00ff */
[----:B------:R-:W-:-:S02]  /*0c90*/  LOP3.LUT R122, R0, 0xc, RZ, 0xfc, !PT ;  /* 0x0000000c007a7812 */ /* 0x000fc400078efcff */
[C---:B------:R-:W-:Y:S01]  /*0ca0*/  LOP3.LUT R124, R0.reuse, 0x8, RZ, 0xfc, !PT ;  /* 0x00000008007c7812 */ /* 0x040fe200078efcff */
[----:B------:R-:W-:Y:S01]  /*0cb0*/  IMAD.MOV R18, RZ, RZ, -R10 ;  /* 0x000000ffff127224 */ /* 0x000fe200078e0a0a */
[----:B------:R-:W-:Y:S01]  /*0cc0*/  LOP3.LUT R123, R0, 0x10, RZ, 0xfc, !PT ;  /* 0x00000010007b7812 */ /* 0x000fe200078efcff */
[----:B------:R-:W-:Y:S02]  /*0cd0*/  @!P1 IMAD.IADD R9, R9, 0x1, -R2 ;  /* 0x0000000109099824 */ /* 0x000fe400078e0a02 */
[----:B------:R-:W-:Y:S02]  /*0ce0*/  IMAD R19, R2, R18, R19 ;  /* 0x0000001202137224 */ /* 0x000fe400078e0213 */
[----:B------:R-:W-:Y:S01]  /*0cf0*/  IMAD.HI.U32 R10, R6, R25, RZ ;  /* 0x00000019060a7227 */ /* 0x000fe200078e00ff */
[----:B------:R-:W-:-:S03]  /*0d00*/  ISETP.GT.U32.AND P1, PT, R2, R9, PT ;  /* 0x000000090200720c */ /* 0x000fc60003f24070 */
[----:B------:R-:W-:Y:S02]  /*0d10*/  @!P5 IMAD.IADD R15, R15, 0x1, -R2 ;  /* 0x000000010f0fd824 */ /* 0x000fe400078e0a02 */
[----:B------:R-:W-:Y:S02]  /*0d20*/  IMAD.MOV R10, RZ, RZ, -R10 ;  /* 0x000000ffff0a7224 */ /* 0x000fe400078e0a0a */
[C---:B------:R-:W-:Y:S01]  /*0d30*/  IMAD R23, R2.reuse, R16, R23 ;  /* 0x0000001002177224 */ /* 0x040fe200078e0217 */
[C---:B------:R-:W-:Y:S01]  /*0d40*/  ISETP.GT.U32.AND P5, PT, R2.reuse, R15, PT ;  /* 0x0000000f0200720c */ /* 0x040fe20003fa4070 */
[----:B------:R-:W-:Y:S02]  /*0d50*/  IMAD R25, R2, R10, R25 ;  /* 0x0000000a02197224 */ /* 0x000fe400078e0219 */
[----:B------:R-:W-:-:S04]  /*0d60*/  IMAD.HI.U32 R10, R6, R27, RZ ;  /* 0x0000001b060a7227 */ /* 0x000fc800078e00ff */
[----:B------:R-:W-:Y:S01]  /*0d70*/  @!P1 IMAD.IADD R9, R9, 0x1, -R2 ;  /* 0x0000000109099824 */ /* 0x000fe200078e0a02 */
[----:B------:R-:W-:Y:S01]  /*0d80*/  ISETP.GE.AND P1, PT, R14, RZ, PT ;  /* 0x000000ff0e00720c */ /* 0x000fe20003f26270 */
[----:B------:R-:W-:-:S04]  /*0d90*/  IMAD.HI.U32 R14, R6, R21, RZ ;  /* 0x00000015060e7227 */ /* 0x000fc800078e00ff */
[----:B------:R-:W-:Y:S01]  /*0da0*/  @!P5 IMAD.IADD R15, R15, 0x1, -R2 ;  /* 0x000000010f0fd824 */ /* 0x000fe200078e0a02 */
[C---:B------:R-:W-:Y:S01]  /*0db0*/  ISETP.GT.U32.AND P5, PT, R2.reuse, R17, PT ;  /* 0x000000110200720c */ /* 0x040fe20003fa4070 */
[----:B------:R-:W-:Y:S02]  /*0dc0*/  IMAD.MOV.U32 R38, RZ, RZ, R9 ;  /* 0x000000ffff267224 */ /* 0x000fe400078e0009 */
[----:B------:R-:W-:Y:S02]  /*0dd0*/  IMAD.MOV R14, RZ, RZ, -R14 ;  /* 0x000000ffff0e7224 */ /* 0x000fe400078e0a0e */
[----:B------:R-:W-:Y:S02]  /*0de0*/  @!P3 IMAD.MOV R38, RZ, RZ, -R38 ;  /* 0x000000ffff26b224 */ /* 0x000fe400078e0a26 */
[----:B------:R-:W-:Y:S02]  /*0df0*/  IMAD R21, R2, R14, R21 ;  /* 0x0000000e02157224 */ /* 0x000fe400078e0215 */
[----:B------:R-:W-:-:S02]  /*0e00*/  IMAD.MOV R16, RZ, RZ, -R10 ;  /* 0x000000ffff107224 */ /* 0x000fc400078e0a0a */
[----:B------:R-:W-:Y:S01]  /*0e10*/  @!P2 IMAD.MOV R11, RZ, RZ, -R11 ;  /* 0x000000ffff0ba224 */ /* 0x000fe200078e0a0b */
[C---:B------:R-:W-:Y:S01]  /*0e20*/  ISETP.GT.U32.AND P2, PT, R2.reuse, R21, PT ;  /* 0x000000150200720c */ /* 0x040fe20003f44070 */
[----:B------:R-:W-:Y:S01]  /*0e30*/  @!P5 IMAD.IADD R17, R17, 0x1, -R2 ;  /* 0x000000011111d824 */ /* 0x000fe200078e0a02 */
[C---:B------:R-:W-:Y:S01]  /*0e40*/  ISETP.GT.U32.AND P5, PT, R2.reuse, R19, PT ;  /* 0x000000130200720c */ /* 0x040fe20003fa4070 */
[----:B------:R-:W-:Y:S02]  /*0e50*/  IMAD R27, R2, R16, R27 ;  /* 0x00000010021b7224 */ /* 0x000fe400078e021b */
[----:B------:R-:W-:-:S04]  /*0e60*/  IMAD.HI.U32 R14, R6, R31, RZ ;  /* 0x0000001f060e7227 */ /* 0x000fc800078e00ff */
[----:B------:R-:W-:Y:S02]  /*0e70*/  IMAD.MOV R14, RZ, RZ, -R14 ;  /* 0x000000ffff0e7224 */ /* 0x000fe400078e0a0e */
[----:B------:R-:W-:Y:S01]  /*0e80*/  @!P6 IMAD.MOV R15, RZ, RZ, -R15 ;  /* 0x000000ffff0fe224 */ /* 0x000fe200078e0a0f */
[C---:B------:R-:W-:Y:S01]  /*0e90*/  ISETP.GT.U32.AND P6, PT, R2.reuse, R23, PT ;  /* 0x000000170200720c */ /* 0x040fe20003fc4070 */
[C---:B------:R-:W-:Y:S02]  /*0ea0*/  IMAD R31, R2.reuse, R14, R31 ;  /* 0x0000000e021f7224 */ /* 0x040fe400078e021f */
[--C-:B------:R-:W-:Y:S01]  /*0eb0*/  @!P5 IMAD.IADD R19, R19, 0x1, -R2.reuse ;  /* 0x000000011313d824 */ /* 0x100fe200078e0a02 */
[C---:B------:R-:W-:Y:S01]  /*0ec0*/  ISETP.GT.U32.AND P5, PT, R2.reuse, R17, PT ;  /* 0x000000110200720c */ /* 0x040fe20003fa4070 */
[----:B------:R-:W-:Y:S01]  /*0ed0*/  @!P2 IMAD.IADD R21, R21, 0x1, -R2 ;  /* 0x000000011515a824 */ /* 0x000fe200078e0a02 */
[----:B------:R-:W-:Y:S01]  /*0ee0*/  ISETP.GT.U32.AND P2, PT, R2, R31, PT ;  /* 0x0000001f0200720c */ /* 0x000fe20003f44070 */
[----:B------:R-:W-:Y:S01]  /*0ef0*/  IMAD.HI.U32 R9, R6, R35, RZ ;  /* 0x0000002306097227 */ /* 0x000fe200078e00ff */
[----:B------:R-:W-:-:S03]  /*0f00*/  ISETP.GT.U32.AND P3, PT, R2, R19, PT ;  /* 0x000000130200720c */ /* 0x000fc60003f64070 */
[----:B------:R-:W-:-:S04]  /*0f10*/  IMAD.HI.U32 R10, R6, R33, RZ ;  /* 0x00000021060a7227 */ /* 0x000fc800078e00ff */
[--C-:B------:R-:W-:Y:S01]  /*0f20*/  @!P6 IMAD.IADD R23, R23, 0x1, -R2.reuse ;  /* 0x000000011717e824 */ /* 0x100fe200078e0a02 */
[C---:B------:R-:W-:Y:S01]  /*0f30*/  ISETP.GT.U32.AND P6, PT, R2.reuse, R21, PT ;  /* 0x000000150200720c */ /* 0x040fe20003fc4070 */
[--C-:B------:R-:W-:Y:S01]  /*0f40*/  @!P5 IMAD.IADD R17, R17, 0x1, -R2.reuse ;  /* 0x000000011111d824 */ /* 0x100fe200078e0a02 */
[C---:B------:R-:W-:Y:S01]  /*0f50*/  ISETP.GT.U32.AND P5, PT, R2.reuse, R25, PT ;  /* 0x000000190200720c */ /* 0x040fe20003fa4070 */
[----:B------:R-:W-:Y:S02]  /*0f60*/  IMAD.MOV R9, RZ, RZ, -R9 ;  /* 0x000000ffff097224 */ /* 0x000fe400078e0a09 */
[----:B------:R-:W-:Y:S01]  /*0f70*/  @!P3 IMAD.IADD R19, R19, 0x1, -R2 ;  /* 0x000000011313b824 */ /* 0x000fe200078e0a02 */
[----:B------:R-:W-:Y:S01]  /*0f80*/  ISETP.GT.U32.AND P3, PT, R2, R27, PT ;  /* 0x0000001b0200720c */ /* 0x000fe20003f64070 */
[----:B------:R-:W-:-:S04]  /*0f90*/  IMAD.HI.U32 R14, R6, R29, RZ ;  /* 0x0000001d060e7227 */ /* 0x000fc800078e00ff */
[--C-:B------:R-:W-:Y:S02]  /*0fa0*/  @!P2 IMAD.IADD R31, R31, 0x1, -R2.reuse ;  /* 0x000000011f1fa824 */ /* 0x100fe400078e0a02 */
[----:B------:R-:W-:Y:S02]  /*0fb0*/  @!P0 IMAD.MOV R17, RZ, RZ, -R17 ;  /* 0x000000ffff118224 */ /* 0x000fe400078e0a11 */
[----:B------:R-:W-:Y:S01]  /*0fc0*/  @!P5 IMAD.IADD R25, R25, 0x1, -R2 ;  /* 0x000000011919d824 */ /* 0x000fe200078e0a02 */
[C---:B------:R-:W-:Y:S01]  /*0fd0*/  ISETP.GT.U32.AND P5, PT, R2.reuse, R23, PT ;  /* 0x000000170200720c */ /* 0x040fe20003fa4070 */
[----:B------:R-:W-:Y:S01]  /*0fe0*/  IMAD.MOV R10, RZ, RZ, -R10 ;  /* 0x000000ffff0a7224 */ /* 0x000fe200078e0a0a */
[C---:B------:R-:W-:Y:S01]  /*0ff0*/  ISETP.GT.U32.AND P2, PT, R2.reuse, R31, PT ;  /* 0x0000001f0200720c */ /* 0x040fe20003f44070 */
[----:B------:R-:W-:Y:S01]  /*1000*/  @!P3 IMAD.IADD R27, R27, 0x1, -R2 ;  /* 0x000000011b1bb824 */ /* 0x000fe200078e0a02 */
[C---:B------:R-:W-:Y:S01]  /*1010*/  ISETP.GT.U32.AND P3, PT, R2.reuse, R25, PT ;  /* 0x000000190200720c */ /* 0x040fe20003f64070 */
[----:B------:R-:W-:-:S02]  /*1020*/  IMAD R35, R2, R9, R35 ;  /* 0x0000000902237224 */ /* 0x000fc400078e0223 */
[----:B------:R-:W-:Y:S01]  /*1030*/  IMAD.HI.U32 R6, R6, R37, RZ ;  /* 0x0000002506067227 */ /* 0x000fe200078e00ff */
[----:B------:R-:W-:-:S03]  /*1040*/  ISETP.GT.U32.AND P0, PT, R2, R27, PT ;  /* 0x0000001b0200720c */ /* 0x000fc60003f04070 */
[----:B------:R-:W-:Y:S02]  /*1050*/  IMAD.MOV R14, RZ, RZ, -R14 ;  /* 0x000000ffff0e7224 */ /* 0x000fe400078e0a0e */
[C---:B------:R-:W-:Y:S02]  /*1060*/  IMAD R33, R2.reuse, R10, R33 ;  /* 0x0000000a02217224 */ /* 0x040fe400078e0221 */
[----:B------:R-:W-:Y:S02]  /*1070*/  IMAD.MOV R6, RZ, RZ, -R6 ;  /* 0x000000ffff067224 */ /* 0x000fe400078e0a06 */
[----:B------:R-:W-:Y:S01]  /*1080*/  @!P3 IMAD.IADD R25, R25, 0x1, -R2 ;  /* 0x000000011919b824 */ /* 0x000fe200078e0a02 */
[----:B------:R-:W-:Y:S01]  /*1090*/  ISETP.GT.U32.AND P3, PT, R2, R35, PT ;  /* 0x000000230200720c */ /* 0x000fe20003f64070 */
[----:B------:R-:W-:-:S04]  /*10a0*/  IMAD.HI.U32 R8, R8, R46, RZ ;  /* 0x0000002e08087227 */ /* 0x000fc800078e00ff */
[C---:B------:R-:W-:Y:S02]  /*10b0*/  IMAD R7, R2.reuse, R14, R29 ;  /* 0x0000000e02077224 */ /* 0x040fe400078e021d */
[----:B------:R-:W-:Y:S01]  /*10c0*/  @!P6 IMAD.IADD R21, R21, 0x1, -R2 ;  /* 0x000000011515e824 */ /* 0x000fe200078e0a02 */
[C---:B------:R-:W-:Y:S01]  /*10d0*/  ISETP.GT.U32.AND P6, PT, R2.reuse, R33, PT ;  /* 0x000000210200720c */ /* 0x040fe20003fc4070 */
[C---:B------:R-:W-:Y:S02]  /*10e0*/  IMAD R37, R2.reuse, R6, R37 ;  /* 0x0000000602257224 */ /* 0x040fe400078e0225 */
[----:B------:R-:W-:Y:S02]  /*10f0*/  IMAD.MOV R8, RZ, RZ, -R8 ;  /* 0x000000ffff087224 */ /* 0x000fe400078e0a08 */
[----:B------:R-:W-:Y:S01]  /*1100*/  @!P5 IMAD.IADD R23, R23, 0x1, -R2 ;  /* 0x000000011717d824 */ /* 0x000fe200078e0a02 */
[----:B------:R-:W-:Y:S01]  /*1110*/  ISETP.GT.U32.AND P5, PT, R2, R7, PT ;  /* 0x000000070200720c */ /* 0x000fe20003fa4070 */
[----:B------:R-:W-:-:S02]  /*1120*/  IMAD R115, R4, 0x2, R125 ;  /* 0x0000000204737824 */ /* 0x000fc400078e027d */
[----:B------:R-:W-:Y:S01]  /*1130*/  @!P0 IMAD.IADD R27, R27, 0x1, -R2 ;  /* 0x000000011b1b8824 */ /* 0x000fe200078e0a02 */
[----:B------:R-:W-:Y:S01]  /*1140*/  ISETP.GT.U32.AND P0, PT, R2, R37, PT ;  /* 0x000000250200720c */ /* 0x000fe20003f04070 */
[----:B------:R-:W-:Y:S01]  /*1150*/  IMAD R46, R3, R8, R46 ;  /* 0x00000008032e7224 */ /* 0x000fe200078e022e */
[----:B------:R-:W-:Y:S01]  /*1160*/  STL [R1+0xf0], R115 ;  /* 0x0000f07301007387 */ /* 0x000fe20000100800 */
[----:B------:R-:W-:Y:S01]  /*1170*/  IMAD R117, R4, 0x2, R115 ;  /* 0x0000000204757824 */ /* 0x000fe200078e0273 */
[----:B------:R-:W1:Y:S01]  /*1180*/  LDC.64 R8, c[0x0][0x3a0] ;  /* 0x0000e800ff087b82 */ /* 0x000e620000000a00 */
[--C-:B------:R-:W-:Y:S01]  /*1190*/  @!P2 IMAD.IADD R31, R31, 0x1, -R2.reuse ;  /* 0x000000011f1fa824 */ /* 0x100fe200078e0a02 */
[----:B------:R-:W-:Y:S01]  /*11a0*/  ISETP.GE.AND P2, PT, R20, RZ, PT ;  /* 0x000000ff1400720c */ /* 0x000fe20003f46270 */
[--C-:B------:R-:W-:Y:S01]  /*11b0*/  @!P3 IMAD.IADD R35, R35, 0x1, -R2.reuse ;  /* 0x000000012323b824 */ /* 0x100fe200078e0a02 */
[----:B------:R-:W-:Y:S01]  /*11c0*/  ISETP.GT.U32.AND P3, PT, R3, R46, PT ;  /* 0x0000002e0300720c */ /* 0x000fe20003f64070 */
[C---:B------:R-:W-:Y:S01]  /*11d0*/  IMAD R111, R4.reuse, 0x2, R117 ;  /* 0x00000002046f7824 */ /* 0x040fe200078e0275 */
[----:B------:R-:W-:Y:S01]  /*11e0*/  STL [R1+0xec], R117 ;  /* 0x0000ec7501007387 */ /* 0x000fe20000100800 */
[--C-:B------:R-:W-:Y:S01]  /*11f0*/  @!P6 IMAD.IADD R33, R33, 0x1, -R2.reuse ;  /* 0x000000012121e824 */ /* 0x100fe200078e0a02 */
[----:B------:R-:W-:Y:S01]  /*1200*/  ISETP.GE.AND P6, PT, R41, RZ, PT ;  /* 0x000000ff2900720c */ /* 0x000fe20003fc6270 */
[----:B------:R-:W-:Y:S01]  /*1210*/  IMAD R107, R4, 0x2, R111 ;  /* 0x00000002046b7824 */ /* 0x000fe200078e026f */
[----:B------:R-:W-:Y:S01]  /*1220*/  STL [R1+0xf8], R111 ;  /* 0x0000f86f01007387 */ /* 0x000fe20000100800 */
[--C-:B------:R-:W-:Y:S01]  /*1230*/  @!P5 IMAD.IADD R7, R7, 0x1, -R2.reuse ;  /* 0x000000010707d824 */ /* 0x100fe200078e0a02 */
[----:B------:R-:W-:Y:S01]  /*1240*/  ISETP.GE.AND P5, PT, R42, RZ, PT ;  /* 0x000000ff2a00720c */ /* 0x000fe20003fa6270 */
[----:B------:R-:W-:Y:S01]  /*1250*/  IMAD.MOV.U32 R6, RZ, RZ, R19 ;  /* 0x000000ffff067224 */ /* 0x000fe200078e0013 */
[----:B------:R-:W-:Y:S01]  /*1260*/  STL [R1+0xe4], R107 ;  /* 0x0000e46b01007387 */ /* 0x000fe20000100800 */
[----:B------:R-:W-:Y:S01]  /*1270*/  @!P0 IMAD.IADD R37, R37, 0x1, -R2 ;  /* 0x0000000125258824 */ /* 0x000fe200078e0a02 */
[----:B------:R-:W-:Y:S01]  /*1280*/  ISETP.GT.U32.AND P0, PT, R2, R33, PT ;  /* 0x000000210200720c */ /* 0x000fe20003f04070 */
[----:B------:R-:W-:-:S02]  /*1290*/  IMAD.MOV.U32 R42, RZ, RZ, R21 ;  /* 0x000000ffff2a7224 */ /* 0x000fc400078e0015 */
[----:B------:R-:W-:Y:S02]  /*12a0*/  IMAD.MOV.U32 R50, RZ, RZ, R23 ;  /* 0x000000ffff327224 */ /* 0x000fe400078e0017 */
[----:B------:R-:W-:Y:S02]  /*12b0*/  IMAD R103, R4, 0x2, R107 ;  /* 0x0000000204677824 */ /* 0x000fe400078e026b */
[----:B------:R-:W-:Y:S01]  /*12c0*/  @!P4 IMAD.MOV R6, RZ, RZ, -R6 ;  /* 0x000000ffff06c224 */ /* 0x000fe200078e0a06 */
[C---:B------:R-:W-:Y:S01]  /*12d0*/  ISETP.GT.U32.AND P4, PT, R2.reuse, R35, PT ;  /* 0x000000230200720c */ /* 0x040fe20003f84070 */
[----:B------:R-:W-:Y:S01]  /*12e0*/  @!P1 IMAD.MOV R42, RZ, RZ, -R42 ;  /* 0x000000ffff2a9224 */ /* 0x000fe200078e0a2a */
[C---:B------:R-:W-:Y:S01]  /*12f0*/  ISETP.GT.U32.AND P1, PT, R2.reuse, R7, PT ;  /* 0x000000070200720c */ /* 0x040fe20003f24070 */
[----:B------:R-:W-:Y:S01]  /*1300*/  @!P2 IMAD.MOV R50, RZ, RZ, -R50 ;  /* 0x000000ffff32a224 */ /* 0x000fe200078e0a32 */
[----:B------:R-:W-:Y:S01]  /*1310*/  ISETP.GT.U32.AND P2, PT, R2, R37, PT ;  /* 0x000000250200720c */ /* 0x000fe20003f44070 */
[----:B------:R-:W-:Y:S01]  /*1320*/  IMAD R99, R4, 0x2, R103 ;  /* 0x0000000204637824 */ /* 0x000fe200078e0267 */
[----:B------:R-:W-:Y:S01]  /*1330*/  STL [R1+0xe0], R103 ;  /* 0x0000e06701007387 */ /* 0x000fe20000100800 */
[----:B------:R-:W-:-:S02]  /*1340*/  IMAD.MOV.U32 R54, RZ, RZ, R25 ;  /* 0x000000ffff367224 */ /* 0x000fc400078e0019 */
[----:B------:R-:W-:Y:S01]  /*1350*/  @!P3 IMAD.IADD R46, R46, 0x1, -R3 ;  /* 0x000000012e2eb824 */ /* 0x000fe200078e0a03 */
[----:B------:R-:W-:Y:S01]  /*1360*/  ISETP.GE.AND P3, PT, R43, RZ, PT ;  /* 0x000000ff2b00720c */ /* 0x000fe20003f66270 */
[C---:B------:R-:W-:Y:S01]  /*1370*/  IMAD R97, R4.reuse, 0x2, R99 ;  /* 0x0000000204617824 */ /* 0x040fe200078e0263 */
[----:B------:R-:W-:Y:S01]  /*1380*/  STL [R1+0x168], R56 ;  /* 0x0001683801007387 */ /* 0x000fe20000100800 */
[----:B------:R-:W-:Y:S01]  /*1390*/  @!P6 IMAD.MOV R54, RZ, RZ, -R54 ;  /* 0x000000ffff36e224 */ /* 0x000fe200078e0a36 */
[----:B------:R-:W-:Y:S01]  /*13a0*/  ISETP.GT.U32.AND P6, PT, R3, R46, PT ;  /* 0x0000002e0300720c */ /* 0x000fe20003fc4070 */
[C---:B------:R-:W-:Y:S01]  /*13b0*/  IMAD R94, R4.reuse, 0x2, R97 ;  /* 0x00000002045e7824 */ /* 0x040fe200078e0261 */
[----:B------:R-:W-:Y:S01]  /*13c0*/  STL [R1+0xdc], R99 ;  /* 0x0000dc6301007387 */ /* 0x000fe20000100800 */
[----:B------:R-:W-:Y:S01]  /*13d0*/  @!P0 IMAD.IADD R33, R33, 0x1, -R2 ;  /* 0x0000000121218824 */ /* 0x000fe200078e0a02 */
[----:B------:R-:W-:Y:S01]  /*13e0*/  ISETP.GE.AND P0, PT, R45, RZ, PT ;  /* 0x000000ff2d00720c */ /* 0x000fe20003f06270 */
[----:B------:R-:W-:Y:S01]  /*13f0*/  IMAD R93, R4, 0x2, R94 ;  /* 0x00000002045d7824 */ /* 0x000fe200078e025e */
[----:B------:R-:W-:Y:S01]  /*1400*/  STL [R1+0xd8], R97 ;  /* 0x0000d86101007387 */ /* 0x000fe20000100800 */
[--C-:B------:R-:W-:Y:S01]  /*1410*/  @!P1 IMAD.IADD R7, R7, 0x1, -R2.reuse ;  /* 0x0000000107079824 */ /* 0x100fe200078e0a02 */
[----:B------:R-:W-:Y:S01]  /*1420*/  ISETP.GE.AND P1, PT, R47, RZ, PT ;  /* 0x000000ff2f00720c */ /* 0x000fe20003f26270 */
[--C-:B------:R-:W-:Y:S01]  /*1430*/  @!P4 IMAD.IADD R35, R35, 0x1, -R2.reuse ;  /* 0x000000012323c824 */ /* 0x100fe200078e0a02 */
[----:B------:R-:W-:Y:S01]  /*1440*/  ISETP.GE.AND P4, PT, R49, RZ, PT ;  /* 0x000000ff3100720c */ /* 0x000fe20003f86270 */
[----:B------:R-:W-:Y:S01]  /*1450*/  @!P2 IMAD.IADD R37, R37, 0x1, -R2 ;  /* 0x000000012525a824 */ /* 0x000fe200078e0a02 */
[----:B------:R-:W-:Y:S01]  /*1460*/  ISETP.GE.AND P2, PT, R39, RZ, PT ;  /* 0x000000ff2700720c */ /* 0x000fe20003f46270 */
[----:B------:R-:W-:Y:S01]  /*1470*/  IMAD.MOV.U32 R86, RZ, RZ, R27 ;  /* 0x000000ffff567224 */ /* 0x000fe200078e001b */
[----:B------:R-:W-:Y:S01]  /*1480*/  LOP3.LUT R2, R0, 0x2, RZ, 0xfc, !PT ;  /* 0x0000000200027812 */ /* 0x000fe200078efcff */
[----:B------:R-:W-:Y:S01]  /*1490*/  IMAD R24, R4, 0x2, R93 ;  /* 0x0000000204187824 */ /* 0x000fe200078e025d */
[----:B------:R-:W-:Y:S01]  /*14a0*/  STL [R1+0xd4], R94 ;  /* 0x0000d45e01007387 */ /* 0x000fe20000100800 */
[----:B------:R-:W-:Y:S01]  /*14b0*/  @!P6 IMAD.IADD R46, R46, 0x1, -R3 ;  /* 0x000000012e2ee824 */ /* 0x000fe200078e0a03 */
[----:B------:R-:W-:Y:S01]  /*14c0*/  LOP3.LUT R3, RZ, R13, RZ, 0x33, !PT ;  /* 0x0000000dff037212 */ /* 0x000fe200078e33ff */
[----:B------:R-:W-:Y:S01]  /*14d0*/  @!P5 IMAD.MOV R86, RZ, RZ, -R86 ;  /* 0x000000ffff56d224 */ /* 0x000fe200078e0a56 */
[----:B------:R-:W-:Y:S01]  /*14e0*/  ISETP.NE.AND P5, PT, R13, RZ, PT ;  /* 0x000000ff0d00720c */ /* 0x000fe20003fa5270 */
[C---:B------:R-:W-:Y:S01]  /*14f0*/  IMAD R52, R4.reuse, 0x2, R24 ;  /* 0x0000000204347824 */ /* 0x040fe200078e0218 */
[----:B------:R-:W-:Y:S01]  /*1500*/  STL [R1+0xd0], R93 ;  /* 0x0000d05d01007387 */ /* 0x000fe20000100800 */
[----:B------:R-:W-:Y:S01]  /*1510*/  IMAD.MOV.U32 R90, RZ, RZ, R35 ;  /* 0x000000ffff5a7224 */ /* 0x000fe200078e0023 */
[C---:B------:R-:W-:Y:S01]  /*1520*/  SEL R51, R3.reuse, R6, !P5 ;  /* 0x0000000603337207 */ /* 0x040fe20006800000 */
[----:B------:R-:W-:Y:S01]  /*1530*/  IMAD R48, R4, 0x2, R52 ;  /* 0x0000000204307824 */ /* 0x000fe200078e0234 */
[C---:B------:R-:W-:Y:S01]  /*1540*/  SEL R30, R3.reuse, R30, !P5 ;  /* 0x0000001e031e7207 */ /* 0x040fe20006800000 */
[----:B-1----:R-:W-:Y:S01]  /*1550*/  VIADD R6, R8, 0x7f ;  /* 0x0000007f08067836 */ /* 0x002fe20000000000 */
[C---:B------:R-:W-:Y:S01]  /*1560*/  SEL R35, R3.reuse, R38, !P5 ;  /* 0x0000002603237207 */ /* 0x040fe20006800000 */
[----:B------:R-:W-:Y:S01]  /*1570*/  @!P3 IMAD.MOV R31, RZ, RZ, -R31 ;  /* 0x000000ffff1fb224 */ /* 0x000fe200078e0a1f */
[C---:B------:R-:W-:Y:S01]  /*1580*/  SEL R39, R3.reuse, R11, !P5 ;  /* 0x0000000b03277207 */ /* 0x040fe20006800000 */
[----:B------:R-:W-:Y:S01]  /*1590*/  @!P0 IMAD.MOV R33, RZ, RZ, -R33 ;  /* 0x000000ffff218224 */ /* 0x000fe200078e0a21 */
[C---:B------:R-:W-:Y:S01]  /*15a0*/  SEL R43, R3.reuse, R15, !P5 ;  /* 0x0000000f032b7207 */ /* 0x040fe20006800000 */
[----:B------:R-:W-:Y:S01]  /*15b0*/  @!P1 IMAD.MOV R7, RZ, RZ, -R7 ;  /* 0x000000ffff079224 */ /* 0x000fe200078e0a07 */
[----:B------:R-:W-:Y:S01]  /*15c0*/  ISETP.GT.AND P1, PT, R6, 0x7f, PT ;  /* 0x0000007f0600780c */ /* 0x000fe20003f24270 */
[----:B------:R-:W-:Y:S01]  /*15d0*/  @!P4 IMAD.MOV R90, RZ, RZ, -R90 ;  /* 0x000000ffff5ac224 */ /* 0x000fe200078e0a5a */
[C---:B------:R-:W-:Y:S01]  /*15e0*/  SEL R47, R3.reuse, R17, !P5 ;  /* 0x00000011032f7207 */ /* 0x040fe20006800000 */
[----:B------:R-:W-:Y:S01]  /*15f0*/  @!P2 IMAD.MOV R37, RZ, RZ, -R37 ;  /* 0x000000ffff25a224 */ /* 0x000fe200078e0a25 */
[C---:B------:R-:W-:Y:S01]  /*1600*/  SEL R55, R3.reuse, R42, !P5 ;  /* 0x0000002a03377207 */ /* 0x040fe20006800000 */
[C---:B------:R-:W-:Y:S01]  /*1610*/  IMAD R44, R4.reuse, 0x2, R48 ;  /* 0x00000002042c7824 */ /* 0x040fe200078e0230 */
[C---:B------:R-:W-:Y:S01]  /*1620*/  SEL R59, R3.reuse, R50, !P5 ;  /* 0x00000032033b7207 */ /* 0x040fe20006800000 */
[----:B------:R1:W-:Y:S01]  /*1630*/  STL [R1+0xcc], R24 ;  /* 0x0000cc1801007387 */ /* 0x0003e20000100800 */
[C---:B------:R-:W-:Y:S01]  /*1640*/  SEL R63, R3.reuse, R54, !P5 ;  /* 0x00000036033f7207 */ /* 0x040fe20006800000 */
[C---:B------:R-:W-:Y:S01]  /*1650*/  IMAD R40, R4.reuse, 0x2, R44 ;  /* 0x0000000204287824 */ /* 0x040fe200078e022c */
[----:B------:R-:W-:Y:S01]  /*1660*/  SEL R86, R3, R86, !P5 ;  /* 0x0000005603567207 */ /* 0x000fe20006800000 */
[----:B------:R-:W-:Y:S01]  /*1670*/  IMAD.SHL.U32 R113, R107, 0x4, RZ ;  /* 0x000000046b717824 */ /* 0x000fe200078e00ff */
[C---:B------:R-:W-:Y:S01]  /*1680*/  SEL R87, R3.reuse, R31, !P5 ;  /* 0x0000001f03577207 */ /* 0x040fe20006800000 */
[----:B------:R-:W-:Y:S01]  /*1690*/  IMAD R36, R4, 0x2, R40 ;  /* 0x0000000204247824 */ /* 0x000fe200078e0228 */
[----:B------:R-:W-:Y:S01]  /*16a0*/  SEL R88, R3, R33, !P5 ;  /* 0x0000002103587207 */ /* 0x000fe20006800000 */
[----:B------:R-:W-:Y:S01]  /*16b0*/  IMAD.SHL.U32 R109, R103, 0x4, RZ ;  /* 0x00000004676d7824 */ /* 0x000fe200078e00ff */
[C---:B------:R-:W-:Y:S01]  /*16c0*/  SEL R89, R3.reuse, R7, !P5 ;  /* 0x0000000703597207 */ /* 0x040fe20006800000 */
[----:B------:R-:W-:Y:S01]  /*16d0*/  VIADD R7, R8, 0xffffff80 ;  /* 0xffffff8008077836 */ /* 0x000fe20000000000 */
[C---:B------:R-:W-:Y:S01]  /*16e0*/  SEL R90, R3.reuse, R90, !P5 ;  /* 0x0000005a035a7207 */ /* 0x040fe20006800000 */
[C---:B------:R-:W-:Y:S01]  /*16f0*/  IMAD R34, R4.reuse, 0x2, R36 ;  /* 0x0000000204227824 */ /* 0x040fe200078e0224 */
[----:B------:R-:W-:Y:S01]  /*1700*/  SEL R91, R3, R37, !P5 ;  /* 0x00000025035b7207 */ /* 0x000fe20006800000 */
[----:B------:R-:W-:Y:S01]  /*1710*/  IMAD.SHL.U32 R105, R99, 0x4, RZ ;  /* 0x0000000463697824 */ /* 0x000fe200078e00ff */
[----:B------:R-:W-:Y:S01]  /*1720*/  SEL R92, R3, R92, !P5 ;  /* 0x0000005c035c7207 */ /* 0x000fe20006800000 */
[----:B------:R-:W-:Y:S01]  /*1730*/  IMAD R32, R4, 0x2, R34 ;  /* 0x0000000204207824 */ /* 0x000fe200078e0222 */
[----:B------:R-:W-:Y:S01]  /*1740*/  SEL R3, RZ, 0x4, !P1 ;  /* 0x00000004ff037807 */ /* 0x000fe20004800000 */
[----:B------:R2:W-:Y:S01]  /*1750*/  STL.64 [R1+0x240], R6 ;  /* 0x0002400601007387 */ /* 0x0005e20000100a00 */
[----:B------:R-:W-:Y:S01]  /*1760*/  ISETP.GE.AND P1, PT, R56, RZ, PT ;  /* 0x000000ff3800720c */ /* 0x000fe20003f26270 */
[----:B------:R-:W-:Y:S01]  /*1770*/  IMAD R28, R4, 0x2, R32 ;  /* 0x00000002041c7824 */ /* 0x000fe200078e0220 */
[----:B------:R-:W-:Y:S01]  /*1780*/  ISETP.NE.AND P0, PT, R12, RZ, PT ;  /* 0x000000ff0c00720c */ /* 0x000fe20003f05270 */
[----:B------:R-:W-:Y:S01]  /*1790*/  STL.64 [R1+0x170], R12 ;  /* 0x0001700c01007387 */ /* 0x000fe20000100a00 */
[-C--:B------:R-:W-:Y:S01]  /*17a0*/  ISETP.GE.AND P4, PT, R2, R8.reuse, PT ;  /* 0x000000080200720c */ /* 0x080fe20003f86270 */
[----:B------:R-:W-:Y:S01]  /*17b0*/  IMAD R26, R4, 0x2, R28 ;  /* 0x00000002041a7824 */ /* 0x000fe200078e021c */
[----:B------:R-:W-:Y:S01]  /*17c0*/  ISETP.GE.AND P3, PT, R2, R7, PT ;  /* 0x000000070200720c */ /* 0x000fe20003f66270 */
[----:B------:R-:W-:Y:S01]  /*17d0*/  IMAD.MOV.U32 R2, RZ, RZ, R46 ;  /* 0x000000ffff027224 */ /* 0x000fe200078e002e */
[----:B------:R3:W-:Y:S01]  /*17e0*/  STL [R1+0x17c], R5 ;  /* 0x00017c0501007387 */ /* 0x0007e20000100800 */
[----:B-1----:R-:W-:Y:S01]  /*17f0*/  IMAD R24, R4, 0x2, R26 ;  /* 0x0000000204187824 */ /* 0x002fe200078e021a */
[C---:B------:R-:W-:Y:S01]  /*1800*/  ISETP.GE.AND P2, PT, R0.reuse, R8, PT ;  /* 0x000000080000720c */ /* 0x040fe20003f46270 */
[----:B------:R-:W-:Y:S01]  /*1810*/  IMAD.SHL.U32 R101, R97, 0x4, RZ ;  /* 0x0000000461657824 */ /* 0x000fe200078e00ff */
[----:B--2---:R-:W-:Y:S01]  /*1820*/  LOP3.LUT R6, R53, 0x7f, RZ, 0xc0, !PT ;  /* 0x0000007f35067812 */ /* 0x004fe200078ec0ff */
[----:B------:R-:W-:Y:S01]  /*1830*/  @!P1 IMAD.MOV R2, RZ, RZ, -R2 ;  /* 0x000000ffff029224 */ /* 0x000fe200078e0a02 */
[----:B------:R-:W-:Y:S01]  /*1840*/  LOP3.LUT R15, R0, 0x4, RZ, 0xfc, !PT ;  /* 0x00000004000f7812 */ /* 0x000fe200078efcff */
[----:B------:R-:W-:Y:S01]  /*1850*/  IMAD R22, R4, 0x2, R24 ;  /* 0x0000000204167824 */ /* 0x000fe200078e0218 */
[----:B------:R-:W-:Y:S01]  /*1860*/  @!P0 LOP3.LUT R2, RZ, R12, RZ, 0x33, !PT ;  /* 0x0000000cff028212 */ /* 0x000fe200078e33ff */
[----:B------:R-:W-:Y:S01]  /*1870*/  IMAD R7, R6, R5, RZ ;  /* 0x0000000506077224 */ /* 0x000fe200078e02ff */
[----:B------:R-:W-:Y:S01]  /*1880*/  SEL R11, R3, RZ, !P2 ;  /* 0x000000ff030b7207 */ /* 0x000fe20005000000 */
[----:B------:R-:W-:Y:S01]  /*1890*/  IMAD R10, R4, 0x2, R22 ;  /* 0x00000002040a7824 */ /* 0x000fe200078e0216 */
[----:B------:R-:W-:Y:S01]  /*18a0*/  ISETP.GE.AND P2, PT, R15, R8, PT ;  /* 0x000000080f00720c */ /* 0x000fe20003f46270 */
[----:B------:R-:W-:Y:S01]  /*18b0*/  IMAD R6, R2, R9, RZ ;  /* 0x0000000902067224 */ /* 0x000fe200078e02ff */
[----:B------:R-:W-:Y:S01]  /*18c0*/  STL [R1+0x148], R7 ;  /* 0x0001480701007387 */ /* 0x000fe20000100800 */
[----:B------:R-:W-:Y:S01]  /*18d0*/  IMAD.SHL.U32 R2, R7, 0x4, RZ ;  /* 0x0000000407027824 */ /* 0x000fe200078e00ff */
[----:B------:R-:W-:Y:S01]  /*18e0*/  ISETP.NE.U32.AND P5, PT, R11, RZ, PT ;  /* 0x000000ff0b00720c */ /* 0x000fe20003fa5070 */
[----:B------:R-:W-:Y:S01]  /*18f0*/  IMAD R14, R4, 0x2, R10 ;  /* 0x00000002040e7824 */ /* 0x000fe200078e020a */
[----:B------:R-:W-:Y:S01]  /*1900*/  STL [R1+0x160], R6 ;  /* 0x0001600601007387 */ /* 0x000fe20000100800 */
[----:B------:R-:W-:Y:S01]  /*1910*/  IMAD.SHL.U32 R96, R93, 0x4, RZ ;  /* 0x000000045d607824 */ /* 0x000fe200078e00ff */
[----:B------:R-:W-:Y:S01]  /*1920*/  IADD3 R118, P0, PT, R2, UR14, RZ ;  /* 0x0000000e02767c10 */ /* 0x000fe2000ff1e0ff */
[----:B------:R-:W-:Y:S01]  /*1930*/  IMAD R16, R4, 0x2, R14 ;  /* 0x0000000204107824 */ /* 0x000fe200078e020e */
[----:B------:R1:W-:Y:S01]  /*1940*/  STL [R1+0x180], R2 ;  /* 0x0001800201007387 */ /* 0x0003e20000100800 */
[----:B------:R-:W-:Y:S01]  /*1950*/  SEL R11, R3, RZ, !P2 ;  /* 0x000000ff030b7207 */ /* 0x000fe20005000000 */
[----:B------:R-:W-:Y:S01]  /*1960*/  IMAD R95, R30, UR6, RZ ;  /* 0x000000061e5f7c24 */ /* 0x000fe2000f8e02ff */
[----:B------:R-:W-:Y:S01]  /*1970*/  LEA.HI.X.SX32 R119, R7, UR15, 0x2, P0 ;  /* 0x0000000f07777c11 */ /* 0x000fe200080f16ff */
[----:B------:R-:W-:Y:S01]  /*1980*/  STL [R1+0x118], R113 ;  /* 0x0001187101007387 */ /* 0x000fe20000100800 */
[----:B------:R-:W-:Y:S01]  /*1990*/  IMAD R18, R4, 0x2, R16 ;  /* 0x0000000204127824 */ /* 0x000fe200078e0210 */
[----:B------:R-:W-:Y:S01]  /*19a0*/  ISETP.NE.U32.AND P6, PT, R11, RZ, PT ;  /* 0x000000ff0b00720c */ /* 0x000fe20003fc5070 */
[----:B---3--:R-:W-:-:S02]  /*19b0*/  IMAD R5, R35, UR6, RZ ;  /* 0x0000000623057c24 */ /* 0x008fc4000f8e02ff */
[----:B------:R-:W-:Y:S02]  /*19c0*/  IMAD R20, R4, 0x2, R18 ;  /* 0x0000000204147824 */ /* 0x000fe400078e0212 */
[----:B-1----:R-:W-:Y:S02]  /*19d0*/  IMAD.SHL.U32 R2, R6, 0x4, RZ ;  /* 0x0000000406027824 */ /* 0x002fe400078e00ff */
[----:B------:R-:W-:Y:S02]  /*19e0*/  IMAD R19, R4, 0x2, R20 ;  /* 0x0000000204137824 */ /* 0x000fe400078e0214 */
[----:B------:R-:W-:Y:S01]  /*19f0*/  IMAD R98, R39, UR6, RZ ;  /* 0x0000000627627c24 */ /* 0x000fe2000f8e02ff */
[----:B------:R-:W-:Y:S01]  /*1a00*/  IADD3 R121, P0, PT, R2, UR12, RZ ;  /* 0x0000000c02797c10 */ /* 0x000fe2000ff1e0ff */
[----:B------:R1:W-:Y:S01]  /*1a10*/  STL [R1+0x164], R2 ;  /* 0x0001640201007387 */ /* 0x0003e20000100800 */
[----:B------:R-:W-:Y:S02]  /*1a20*/  IMAD R21, R4, 0x2, R19 ;  /* 0x0000000204157824 */ /* 0x000fe400078e0213 */
[----:B------:R-:W-:Y:S01]  /*1a30*/  LEA.HI.X.SX32 R9, R6, UR13, 0x2, P0 ;  /* 0x0000000d06097c11 */ /* 0x000fe200080f16ff */
[----:B------:R-:W-:Y:S01]  /*1a40*/  STL [R1+0x114], R109 ;  /* 0x0001146d01007387 */ /* 0x000fe20000100800 */
[-C--:B------:R-:W-:Y:S01]  /*1a50*/  LEA R6, P0, R52, R121.reuse, 0x2 ;  /* 0x0000007934067211 */ /* 0x080fe200078010ff */
[----:B------:R-:W-:Y:S01]  /*1a60*/  IMAD R23, R4, 0x2, R21 ;  /* 0x0000000204177824 */ /* 0x000fe200078e0215 */
[----:B------:R-:W-:Y:S01]  /*1a70*/  LEA R12, P1, R48, R121, 0x2 ;  /* 0x00000079300c7211 */ /* 0x000fe200078210ff */
[----:B------:R-:W-:Y:S01]  /*1a80*/  STL [R1+0x110], R105 ;  /* 0x0001106901007387 */ /* 0x000fe20000100800 */
[-C--:B------:R-:W-:Y:S01]  /*1a90*/  LEA.HI.X.SX32 R7, R52, R9.reuse, 0x2, P0 ;  /* 0x0000000934077211 */ /* 0x080fe200000f16ff */
[----:B-1----:R-:W-:Y:S01]  /*1aa0*/  IMAD.SHL.U32 R2, R94, 0x4, RZ ;  /* 0x000000045e027824 */ /* 0x002fe200078e00ff */
[----:B------:R-:W-:Y:S01]  /*1ab0*/  LEA.HI.X.SX32 R13, R48, R9, 0x2, P1 ;  /* 0x00000009300d7211 */ /* 0x000fe200008f16ff */
[----:B------:R-:W-:Y:S01]  /*1ac0*/  STL [R1+0x10c], R101 ;  /* 0x00010c6501007387 */ /* 0x000fe20000100800 */
[----:B------:R-:W-:-:S02]  /*1ad0*/  IMAD R25, R4, 0x2, R23 ;  /* 0x0000000204197824 */ /* 0x000fc400078e0217 */
[----:B------:R-:W-:Y:S01]  /*1ae0*/  IMAD R100, R43, UR6, RZ ;  /* 0x000000062b647c24 */ /* 0x000fe2000f8e02ff */
[----:B------:R-:W-:Y:S01]  /*1af0*/  STL [R1+0x108], R2 ;  /* 0x0001080201007387 */ /* 0x000fe20000100800 */
[C---:B------:R-:W-:Y:S02]  /*1b00*/  IMAD R27, R4.reuse, 0x2, R25 ;  /* 0x00000002041b7824 */ /* 0x040fe400078e0219 */
[----:B------:R-:W-:Y:S01]  /*1b10*/  IMAD R102, R47, UR6, RZ ;  /* 0x000000062f667c24 */ /* 0x000fe2000f8e02ff */
[----:B------:R-:W-:Y:S01]  /*1b20*/  STL [R1+0x104], R96 ;  /* 0x0001046001007387 */ /* 0x000fe20000100800 */
[C---:B------:R-:W-:Y:S02]  /*1b30*/  IMAD R29, R4.reuse, 0x2, R27 ;  /* 0x00000002041d7824 */ /* 0x040fe400078e021b */
[----:B------:R-:W-:Y:S01]  /*1b40*/  IMAD R104, R51, UR6, RZ ;  /* 0x0000000633687c24 */ /* 0x000fe2000f8e02ff */
[----:B------:R1:W-:Y:S01]  /*1b50*/  STL.64 [R1+0x68], R6 ;  /* 0x0000680601007387 */ /* 0x0003e20000100a00 */
[----:B------:R-:W-:-:S02]  /*1b60*/  IMAD R31, R4, 0x2, R29 ;  /* 0x00000002041f7824 */ /* 0x000fc400078e021d */
[----:B------:R-:W-:Y:S01]  /*1b70*/  IMAD R106, R55, UR6, RZ ;  /* 0x00000006376a7c24 */ /* 0x000fe2000f8e02ff */
[----:B------:R2:W-:Y:S01]  /*1b80*/  STL.64 [R1+0x60], R12 ;  /* 0x0000600c01007387 */ /* 0x0005e20000100a00 */
[C---:B------:R-:W-:Y:S02]  /*1b90*/  IMAD R33, R4.reuse, 0x2, R31 ;  /* 0x0000000204217824 */ /* 0x040fe400078e021f */
[----:B------:R-:W-:Y:S02]  /*1ba0*/  IMAD R108, R59, UR6, RZ ;  /* 0x000000063b6c7c24 */ /* 0x000fe4000f8e02ff */
[----:B------:R-:W-:Y:S02]  /*1bb0*/  IMAD R38, R4, 0x2, R33 ;  /* 0x0000000204267824 */ /* 0x000fe400078e0221 */
[----:B------:R-:W-:Y:S01]  /*1bc0*/  IMAD R110, R63, UR6, RZ ;  /* 0x000000063f6e7c24 */ /* 0x000fe2000f8e02ff */
[----:B-1----:R-:W-:Y:S01]  /*1bd0*/  LEA R6, P0, R44, R121, 0x2 ;  /* 0x000000792c067211 */ /* 0x002fe200078010ff */
[----:B------:R-:W-:-:S02]  /*1be0*/  IMAD R37, R4, 0x2, R38 ;  /* 0x0000000204257824 */ /* 0x000fc400078e0226 */
[----:B------:R-:W-:Y:S01]  /*1bf0*/  IMAD R112, R86, UR6, RZ ;  /* 0x0000000656707c24 */ /* 0x000fe2000f8e02ff */
[----:B------:R-:W-:Y:S01]  /*1c00*/  LEA.HI.X.SX32 R7, R44, R9, 0x2, P0 ;  /* 0x000000092c077211 */ /* 0x000fe200000f16ff */
[----:B------:R-:W-:Y:S01]  /*1c10*/  IMAD R42, R4, 0x2, R37 ;  /* 0x00000002042a7824 */ /* 0x000fe200078e0225 */
[C---:B--2---:R-:W-:Y:S01]  /*1c20*/  LEA R12, P1, R40.reuse, R121, 0x2 ;  /* 0x00000079280c7211 */ /* 0x044fe200078210ff */
[----:B------:R-:W-:Y:S02]  /*1c30*/  IMAD R114, R87, UR6, RZ ;  /* 0x0000000657727c24 */ /* 0x000fe4000f8e02ff */
[----:B------:R1:W-:Y:S01]  /*1c40*/  STL.64 [R1+0x58], R6 ;  /* 0x0000580601007387 */ /* 0x0003e20000100a00 */
[----:B------:R-:W-:Y:S01]  /*1c50*/  LEA.HI.X.SX32 R13, R40, R9, 0x2, P1 ;  /* 0x00000009280d7211 */ /* 0x000fe200008f16ff */
[----:B------:R-:W-:-:S04]  /*1c60*/  IMAD R41, R4, 0x2, R42 ;  /* 0x0000000204297824 */ /* 0x000fc800078e022a */
[----:B------:R2:W-:Y:S01]  /*1c70*/  STL.64 [R1+0x50], R12 ;  /* 0x0000500c01007387 */ /* 0x0005e20000100a00 */
[----:B------:R-:W-:-:S04]  /*1c80*/  IMAD R46, R4, 0x2, R41 ;  /* 0x00000002042e7824 */ /* 0x000fc800078e0229 */
[----:B------:R-:W-:Y:S01]  /*1c90*/  IMAD R45, R4, 0x2, R46 ;  /* 0x00000002042d7824 */ /* 0x000fe200078e022e */
[----:B-1----:R-:W-:-:S03]  /*1ca0*/  LEA R6, P0, R36, R121, 0x2 ;  /* 0x0000007924067211 */ /* 0x002fc600078010ff */
[----:B------:R-:W-:Y:S01]  /*1cb0*/  IMAD R50, R4, 0x2, R45 ;  /* 0x0000000204327824 */ /* 0x000fe200078e022d */
[----:B------:R-:W-:Y:S02]  /*1cc0*/  LEA.HI.X.SX32 R7, R36, R9, 0x2, P0 ;  /* 0x0000000924077211 */ /* 0x000fe400000f16ff */
[----:B--2---:R-:W-:Y:S01]  /*1cd0*/  LEA R12, P1, R34, R121, 0x2 ;  /* 0x00000079220c7211 */ /* 0x004fe200078210ff */
[----:B------:R-:W-:Y:S02]  /*1ce0*/  IMAD R49, R4, 0x2, R50 ;  /* 0x0000000204317824 */ /* 0x000fe400078e0232 */
        /* <DEDUP_REMOVED lines=35> */
[----:B------:R-:W-:Y:S01]  /*1f20*/  IMAD R81, R4, 0x2, R79 ;  /* 0x0000000204517824 */ /* 0x000fe200078e024f */
[----:B------:R-:W-:-:S03]  /*1f30*/  LEA R10, P1, R16, R121, 0x2 ;  /* 0x00000079100a7211 */ /* 0x000fc600078210ff */
[----:B------:R-:W-:Y:S01]  /*1f40*/  IMAD R83, R4, 0x2, R81 ;  /* 0x0000000204537824 */ /* 0x000fe200078e0251 */
[----:B------:R-:W-:Y:S01]  /*1f50*/  LEA.HI.X.SX32 R11, R16, R9, 0x2, P1 ;  /* 0x00000009100b7211 */ /* 0x000fe200008f16ff */
[----:B------:R2:W-:Y:S01]  /*1f60*/  STL.64 [R1+0x210], R12 ;  /* 0x0002100c01007387 */ /* 0x0005e20000100a00 */
[-C--:B------:R-:W-:Y:S01]  /*1f70*/  LEA R16, P1, R20, R121.reuse, 0x2 ;  /* 0x0000007914107211 */ /* 0x080fe200078210ff */
[----:B------:R-:W-:Y:S01]  /*1f80*/  IMAD R85, R4, 0x2, R83 ;  /* 0x0000000204557824 */ /* 0x000fe200078e0253 */
[----:B-1----:R-:W-:Y:S01]  /*1f90*/  LEA R6, P0, R14, R121, 0x2 ;  /* 0x000000790e067211 */ /* 0x002fe200078010ff */
[----:B------:R-:W-:Y:S01]  /*1fa0*/  STL.64 [R1+0x218], R10 ;  /* 0x0002180a01007387 */ /* 0x000fe20000100a00 */
[-C--:B------:R-:W-:Y:S01]  /*1fb0*/  LEA.HI.X.SX32 R17, R20, R9.reuse, 0x2, P1 ;  /* 0x0000000914117211 */ /* 0x080fe200008f16ff */
[----:B------:R-:W-:Y:S01]  /*1fc0*/  IMAD R120, R4, 0x2, R85 ;  /* 0x0000000204787824 */ /* 0x000fe200078e0255 */
[----:B------:R-:W-:Y:S02]  /*1fd0*/  LEA.HI.X.SX32 R7, R14, R9, 0x2, P0 ;  /* 0x000000090e077211 */ /* 0x000fe400000f16ff */
[----:B------:R-:W-:-:S02]  /*1fe0*/  LEA R14, P0, R18, R121, 0x2 ;  /* 0x00000079120e7211 */ /* 0x000fc400078010ff */
[----:B------:R-:W-:Y:S01]  /*1ff0*/  LEA R20, P1, R21, R121, 0x2 ;  /* 0x0000007915147211 */ /* 0x000fe200078210ff */
[----:B------:R-:W-:Y:S01]  /*2000*/  STL.64 [R1], R6 ;  /* 0x0000000601007387 */ /* 0x000fe20000100a00 */
[----:B------:R-:W-:Y:S01]  /*2010*/  LEA.HI.X.SX32 R15, R18, R9, 0x2, P0 ;  /* 0x00000009120f7211 */ /* 0x000fe200000f16ff */
[----:B--2---:R-:W-:Y:S01]  /*2020*/  IMAD R13, R90, UR6, RZ ;  /* 0x000000065a0d7c24 */ /* 0x004fe2000f8e02ff */
[----:B------:R-:W-:Y:S01]  /*2030*/  LEA R18, P0, R19, R121, 0x2 ;  /* 0x0000007913127211 */ /* 0x000fe200078010ff */
[----:B------:R-:W-:Y:S01]  /*2040*/  STL.64 [R1+0x248], R6 ;  /* 0x0002480601007387 */ /* 0x000fe20000100a00 */
[-C--:B------:R-:W-:Y:S01]  /*2050*/  LEA.HI.X.SX32 R21, R21, R9.reuse, 0x2, P1 ;  /* 0x0000000915157211 */ /* 0x080fe200008f16ff */
[----:B------:R-:W-:Y:S01]  /*2060*/  IMAD R12, R91, UR6, RZ ;  /* 0x000000065b0c7c24 */ /* 0x000fe2000f8e02ff */
[----:B------:R-:W-:Y:S01]  /*2070*/  LEA.HI.X.SX32 R19, R19, R9, 0x2, P0 ;  /* 0x0000000913137211 */ /* 0x000fe200000f16ff */
[----:B------:R-:W-:Y:S01]  /*2080*/  STL.64 [R1+0x250], R14 ;  /* 0x0002500e01007387 */ /* 0x000fe20000100a00 */
[----:B------:R-:W-:-:S02]  /*2090*/  LEA R22, P0, R23, R121, 0x2 ;  /* 0x0000007917167211 */ /* 0x000fc400078010ff */
[----:B------:R-:W-:Y:S01]  /*20a0*/  LEA R24, P1, R25, R121, 0x2 ;  /* 0x0000007919187211 */ /* 0x000fe200078210ff */
[----:B------:R-:W-:Y:S01]  /*20b0*/  STL.64 [R1+0x220], R16 ;  /* 0x0002201001007387 */ /* 0x000fe20000100a00 */
[----:B------:R-:W-:Y:S02]  /*20c0*/  LEA.HI.X.SX32 R23, R23, R9, 0x2, P0 ;  /* 0x0000000917177211 */ /* 0x000fe400000f16ff */
[----:B------:R-:W-:Y:S01]  /*20d0*/  LEA R26, P0, R27, R121, 0x2 ;  /* 0x000000791b1a7211 */ /* 0x000fe200078010ff */
[----:B------:R-:W-:Y:S01]  /*20e0*/  STL.64 [R1+0x258], R18 ;  /* 0x0002581201007387 */ /* 0x000fe20000100a00 */
[----:B------:R-:W-:Y:S02]  /*20f0*/  LEA.HI.X.SX32 R25, R25, R9, 0x2, P1 ;  /* 0x0000000919197211 */ /* 0x000fe400008f16ff */
[----:B------:R-:W-:Y:S01]  /*2100*/  LEA R28, P1, R29, R121, 0x2 ;  /* 0x000000791d1c7211 */ /* 0x000fe200078210ff */
[----:B------:R-:W-:Y:S01]  /*2110*/  STL.64 [R1+0x228], R20 ;  /* 0x0002281401007387 */ /* 0x000fe20000100a00 */
[----:B------:R-:W-:-:S02]  /*2120*/  LEA.HI.X.SX32 R27, R27, R9, 0x2, P0 ;  /* 0x000000091b1b7211 */ /* 0x000fc400000f16ff */
[----:B------:R-:W-:Y:S01]  /*2130*/  LEA R30, P0, R31, R121, 0x2 ;  /* 0x000000791f1e7211 */ /* 0x000fe200078010ff */
[----:B------:R1:W-:Y:S01]  /*2140*/  STL.64 [R1+0x260], R22 ;  /* 0x0002601601007387 */ /* 0x0003e20000100a00 */
[----:B------:R-:W-:Y:S02]  /*2150*/  LEA.HI.X.SX32 R29, R29, R9, 0x2, P1 ;  /* 0x000000091d1d7211 */ /* 0x000fe400008f16ff */
[----:B------:R-:W-:Y:S01]  /*2160*/  LEA R32, P1, R33, R121, 0x2 ;  /* 0x0000007921207211 */ /* 0x000fe200078210ff */
[----:B------:R-:W-:Y:S01]  /*2170*/  STL.64 [R1+0x230], R24 ;  /* 0x0002301801007387 */ /* 0x000fe20000100a00 */
[----:B------:R-:W-:Y:S02]  /*2180*/  LEA.HI.X.SX32 R31, R31, R9, 0x2, P0 ;  /* 0x000000091f1f7211 */ /* 0x000fe400000f16ff */
[----:B------:R-:W-:Y:S01]  /*2190*/  LEA R34, P0, R38, R121, 0x2 ;  /* 0x0000007926227211 */ /* 0x000fe200078010ff */
[----:B------:R-:W-:Y:S01]  /*21a0*/  STL.64 [R1+0x268], R26 ;  /* 0x0002681a01007387 */ /* 0x000fe20000100a00 */
[----:B------:R-:W-:-:S02]  /*21b0*/  LEA.HI.X.SX32 R33, R33, R9, 0x2, P1 ;  /* 0x0000000921217211 */ /* 0x000fc400008f16ff */
[C---:B------:R-:W-:Y:S01]  /*21c0*/  LEA R36, P1, R37.reuse, R121, 0x2 ;  /* 0x0000007925247211 */ /* 0x040fe200078210ff */
[----:B------:R-:W-:Y:S01]  /*21d0*/  STL [R1+0x15c], R95 ;  /* 0x00015c5f01007387 */ /* 0x000fe20000100800 */
[----:B------:R-:W-:Y:S02]  /*21e0*/  LEA.HI.X.SX32 R35, R38, R9, 0x2, P0 ;  /* 0x0000000926237211 */ /* 0x000fe400000f16ff */
[C---:B------:R-:W-:Y:S01]  /*21f0*/  LEA R38, P0, R42.reuse, R121, 0x2 ;  /* 0x000000792a267211 */ /* 0x040fe200078010ff */
[----:B------:R2:W-:Y:S01]  /*2200*/  STL.64 [R1+0x238], R28 ;  /* 0x0002381c01007387 */ /* 0x0005e20000100a00 */
[----:B------:R-:W-:Y:S02]  /*2210*/  LEA.HI.X.SX32 R37, R37, R9, 0x2, P1 ;  /* 0x0000000925257211 */ /* 0x000fe400008f16ff */
[----:B------:R-:W-:Y:S01]  /*2220*/  LEA R40, P1, R41, R121, 0x2 ;  /* 0x0000007929287211 */ /* 0x000fe200078210ff */
[----:B------:R3:W-:Y:S01]  /*2230*/  STL.64 [R1+0x270], R30 ;  /* 0x0002701e01007387 */ /* 0x0007e20000100a00 */
[----:B------:R-:W-:-:S02]  /*2240*/  LEA.HI.X.SX32 R39, R42, R9, 0x2, P0 ;  /* 0x000000092a277211 */ /* 0x000fc400000f16ff */
[C---:B------:R-:W-:Y:S01]  /*2250*/  LEA R42, P0, R46.reuse, R121, 0x2 ;  /* 0x000000792e2a7211 */ /* 0x040fe200078010ff */
[----:B------:R4:W-:Y:S01]  /*2260*/  STL [R1+0x158], R5 ;  /* 0x0001580501007387 */ /* 0x0009e20000100800 */
[----:B------:R-:W-:Y:S02]  /*2270*/  LEA.HI.X.SX32 R41, R41, R9, 0x2, P1 ;  /* 0x0000000929297211 */ /* 0x000fe400008f16ff */
[C---:B------:R-:W-:Y:S01]  /*2280*/  LEA R44, P1, R45.reuse, R121, 0x2 ;  /* 0x000000792d2c7211 */ /* 0x040fe200078210ff */
[----:B------:R1:W-:Y:S01]  /*2290*/  STL [R1+0x154], R98 ;  /* 0x0001546201007387 */ /* 0x0003e20000100800 */
[----:B------:R-:W-:Y:S02]  /*22a0*/  LEA.HI.X.SX32 R43, R46, R9, 0x2, P0 ;  /* 0x000000092e2b7211 */ /* 0x000fe400000f16ff */
[----:B------:R-:W-:Y:S01]  /*22b0*/  LEA R46, P0, R50, R121, 0x2 ;  /* 0x00000079322e7211 */ /* 0x000fe200078010ff */
[----:B------:R1:W-:Y:S01]  /*22c0*/  STL [R1+0x150], R100 ;  /* 0x0001506401007387 */ /* 0x0003e20000100800 */
[----:B------:R-:W-:-:S02]  /*22d0*/  LEA.HI.X.SX32 R45, R45, R9, 0x2, P1 ;  /* 0x000000092d2d7211 */ /* 0x000fc400008f16ff */
[C---:B------:R-:W-:Y:S01]  /*22e0*/  LEA R48, P1, R49.reuse, R121, 0x2 ;  /* 0x0000007931307211 */ /* 0x040fe200078210ff */
[----:B------:R-:W-:Y:S01]  /*22f0*/  STL [R1+0x14c], R102 ;  /* 0x00014c6601007387 */ /* 0x000fe20000100800 */
        /* <DEDUP_REMOVED lines=19> */
[C---:B------:R-:W-:Y:S02]  /*2430*/  LEA R62, P0, R66.reuse, R121, 0x2 ;  /* 0x00000079423e7211 */ /* 0x040fe400078010ff */
[----:B------:R-:W-:Y:S02]  /*2440*/  LEA.HI.X.SX32 R61, R61, R9, 0x2, P1 ;  /* 0x000000093d3d7211 */ /* 0x000fe400008f16ff */
[----:B------:R-:W-:Y:S02]  /*2450*/  LEA R64, P1, R65, R121, 0x2 ;  /* 0x0000007941407211 */ /* 0x000fe400078210ff */
[----:B------:R-:W-:-:S02]  /*2460*/  LEA.HI.X.SX32 R63, R66, R9, 0x2, P0 ;  /* 0x00000009423f7211 */ /* 0x000fc400000f16ff */
[----:B------:R-:W-:Y:S02]  /*2470*/  LEA R66, P0, R67, R121, 0x2 ;  /* 0x0000007943427211 */ /* 0x000fe400078010ff */
[----:B------:R-:W-:Y:S02]  /*2480*/  LEA.HI.X.SX32 R65, R65, R9, 0x2, P1 ;  /* 0x0000000941417211 */ /* 0x000fe400008f16ff */
[----:B------:R-:W-:Y:S02]  /*2490*/  LEA R68, P1, R69, R121, 0x2 ;  /* 0x0000007945447211 */ /* 0x000fe400078210ff */
        /* <DEDUP_REMOVED lines=16> */
[-C--:B------:R-:W-:Y:S02]  /*25a0*/  LEA.HI.X.SX32 R83, R83, R9.reuse, 0x2, P0 ;  /* 0x0000000953537211 */ /* 0x080fe400000f16ff */
[----:B------:R-:W-:Y:S02]  /*25b0*/  LEA.HI.X.SX32 R85, R85, R9, 0x2, P1 ;  /* 0x0000000955557211 */ /* 0x000fe400008f16ff */
[CC--:B-1----:R-:W-:Y:S02]  /*25c0*/  LEA R22, P0, R116.reuse, R121.reuse, 0x2 ;  /* 0x0000007974167211 */ /* 0x0c2fe400078010ff */
[----:B--2---:R-:W-:Y:S02]  /*25d0*/  LEA R28, P1, R125, R121, 0x2 ;  /* 0x000000797d1c7211 */ /* 0x004fe400078210ff */
[----:B------:R-:W-:Y:S01]  /*25e0*/  LEA.HI.X.SX32 R23, R116, R9, 0x2, P0 ;  /* 0x0000000974177211 */ /* 0x000fe200000f16ff */
[----:B------:R-:W-:Y:S01]  /*25f0*/  IMAD R116, R88, UR6, RZ ;  /* 0x0000000658747c24 */ /* 0x000fe2000f8e02ff */
[----:B------:R-:W-:-:S02]  /*2600*/  LEA R18, P0, R115, R121, 0x2 ;  /* 0x0000007973127211 */ /* 0x000fc400078010ff */
[----:B------:R-:W-:Y:S01]  /*2610*/  LEA.HI.X.SX32 R29, R125, R9, 0x2, P1 ;  /* 0x000000097d1d7211 */ /* 0x000fe200008f16ff */
[----:B------:R-:W-:Y:S01]  /*2620*/  STL.64 [R1+0xc0], R22 ;  /* 0x0000c01601007387 */ /* 0x000fe20000100a00 */
[----:B------:R-:W-:Y:S02]  /*2630*/  LEA R24, P1, R117, R121, 0x2 ;  /* 0x0000007975187211 */ /* 0x000fe400078210ff */
[----:B------:R-:W-:Y:S01]  /*2640*/  LEA.HI.X.SX32 R19, R115, R9, 0x2, P0 ;  /* 0x0000000973137211 */ /* 0x000fe200000f16ff */
[----:B------:R-:W-:Y:S01]  /*2650*/  IMAD R115, R89, UR6, RZ ;  /* 0x0000000659737c24 */ /* 0x000fe2000f8e02ff */
[-C--:B------:R-:W-:Y:S01]  /*2660*/  LEA R86, P2, R120, R121.reuse, 0x2 ;  /* 0x0000007978567211 */ /* 0x080fe200078410ff */
[----:B------:R1:W-:Y:S01]  /*2670*/  STL [R1+0x12c], R116 ;  /* 0x00012c7401007387 */ /* 0x0003e20000100800 */
[----:B------:R-:W-:Y:S02]  /*2680*/  LEA R14, P0, R111, R121, 0x2 ;  /* 0x000000796f0e7211 */ /* 0x000fe400078010ff */
[----:B------:R-:W-:Y:S01]  /*2690*/  LEA.HI.X.SX32 R25, R117, R9, 0x2, P1 ;  /* 0x0000000975197211 */ /* 0x000fe200008f16ff */
[----:B------:R-:W-:Y:S01]  /*26a0*/  STL.64 [R1+0xb8], R28 ;  /* 0x0000b81c01007387 */ /* 0x000fe20000100a00 */
[----:B------:R-:W-:-:S02]  /*26b0*/  IADD3 R20, P1, PT, R113, R121, RZ ;  /* 0x0000007971147210 */ /* 0x000fc40007f3e0ff */
[-C--:B------:R-:W-:Y:S01]  /*26c0*/  LEA.HI.X.SX32 R87, R120, R9.reuse, 0x2, P2 ;  /* 0x0000000978577211 */ /* 0x080fe200010f16ff */
[----:B------:R-:W-:Y:S01]  /*26d0*/  STL.64 [R1+0xb0], R18 ;  /* 0x0000b01201007387 */ /* 0x000fe20000100a00 */
[----:B------:R-:W-:Y:S02]  /*26e0*/  LEA.HI.X.SX32 R15, R111, R9, 0x2, P0 ;  /* 0x000000096f0f7211 */ /* 0x000fe400000f16ff */
[----:B------:R-:W-:Y:S01]  /*26f0*/  IADD3 R6, P0, PT, R109, R121, RZ ;  /* 0x000000796d067210 */ /* 0x000fe20007f1e0ff */
[----:B------:R2:W-:Y:S01]  /*2700*/  STL [R1+0x128], R115 ;  /* 0x0001287301007387 */ /* 0x0005e20000100800 */
[----:B------:R-:W-:Y:S02]  /*2710*/  LEA.HI.X.SX32 R21, R107, R9, 0x2, P1 ;  /* 0x000000096b157211 */ /* 0x000fe400008f16ff */
[-C--:B---3--:R-:W-:Y:S01]  /*2720*/  IADD3 R30, P2, PT, R101, R121.reuse, RZ ;  /* 0x00000079651e7210 */ /* 0x088fe20007f5e0ff */
[----:B------:R-:W-:Y:S01]  /*2730*/  STL.64 [R1+0xa8], R24 ;  /* 0x0000a81801007387 */ /* 0x000fe20000100a00 */
[----:B------:R-:W-:-:S02]  /*2740*/  IADD3 R16, P1, PT, R105, R121, RZ ;  /* 0x0000007969107210 */ /* 0x000fc40007f3e0ff */
[-C--:B------:R-:W-:Y:S01]  /*2750*/  LEA.HI.X.SX32 R7, R103, R9.reuse, 0x2, P0 ;  /* 0x0000000967077211 */ /* 0x080fe200000f16ff */
[----:B------:R-:W-:Y:S01]  /*2760*/  STL.64 [R1+0xa0], R14 ;  /* 0x0000a00e01007387 */ /* 0x000fe20000100a00 */
[-C--:B------:R-:W-:Y:S02]  /*2770*/  LEA.HI.X.SX32 R31, R97, R9.reuse, 0x2, P2 ;  /* 0x00000009611f7211 */ /* 0x080fe400010f16ff */
[----:B------:R-:W-:Y:S01]  /*2780*/  LEA.HI.X.SX32 R17, R99, R9, 0x2, P1 ;  /* 0x0000000963117211 */ /* 0x000fe200008f16ff */
[----:B------:R-:W-:Y:S01]  /*2790*/  STL [R1+0x124], R13 ;  /* 0x0001240d01007387 */ /* 0x000fe20000100800 */
[-C--:B------:R-:W-:Y:S01]  /*27a0*/  IADD3 R10, P2, PT, R2, R121.reuse, RZ ;  /* 0x00000079020a7210 */ /* 0x080fe20007f5e0ff */
[----:B------:R-:W-:Y:S01]  /*27b0*/  IMAD R2, R92, UR6, RZ ;  /* 0x000000065c027c24 */ /* 0x000fe2000f8e02ff */
[----:B------:R-:W-:Y:S01]  /*27c0*/  IADD3 R26, P1, PT, R96, R121, RZ ;  /* 0x00000079601a7210 */ /* 0x000fe20007f3e0ff */
[----:B------:R-:W-:Y:S01]  /*27d0*/  STL.64 [R1+0x98], R20 ;  /* 0x0000981401007387 */ /* 0x000fe20000100a00 */
[----:B------:R-:W-:-:S02]  /*27e0*/  LEA.HI.X.SX32 R11, R94, R9, 0x2, P2 ;  /* 0x000000095e0b7211 */ /* 0x000fc400010f16ff */
[----:B------:R-:W-:Y:S01]  /*27f0*/  LEA.HI.X.SX32 R27, R93, R9, 0x2, P1 ;  /* 0x000000095d1b7211 */ /* 0x000fe200008f16ff */
[----:B------:R-:W-:Y:S01]  /*2800*/  STL.64 [R1+0x90], R6 ;  /* 0x0000900601007387 */ /* 0x000fe20000100a00 */
[-C--:B------:R-:W-:Y:S02]  /*2810*/  LEA R90, P2, R5, R118.reuse, 0x2 ;  /* 0x00000076055a7211 */ /* 0x080fe400078410ff */
[-C--:B------:R-:W-:Y:S01]  /*2820*/  LEA R88, P0, R95, R118.reuse, 0x2 ;  /* 0x000000765f587211 */ /* 0x080fe200078010ff */
[----:B------:R-:W-:Y:S01]  /*2830*/  STL [R1+0x120], R12 ;  /* 0x0001200c01007387 */ /* 0x000fe20000100800 */
[-C--:B------:R-:W-:Y:S02]  /*2840*/  LEA.HI.X.SX32 R91, R5, R119.reuse, 0x2, P2 ;  /* 0x00000077055b7211 */ /* 0x080fe400010f16ff */
[----:B------:R-:W-:Y:S01]  /*2850*/  LEA.HI.X.SX32 R89, R95, R119, 0x2, P0 ;  /* 0x000000775f597211 */ /* 0x000fe200000f16ff */
[----:B------:R-:W-:Y:S01]  /*2860*/  STL.64 [R1+0x88], R16 ;  /* 0x0000881001007387 */ /* 0x000fe20000100a00 */
[----:B------:R-:W-:-:S02]  /*2870*/  LEA R92, P0, R98, R118, 0x2 ;  /* 0x00000076625c7211 */ /* 0x000fc400078010ff */
[----:B------:R-:W-:Y:S01]  /*2880*/  LEA R94, P1, R100, R118, 0x2 ;  /* 0x00000076645e7211 */ /* 0x000fe200078210ff */
[----:B------:R-:W-:Y:S04]  /*2890*/  STL.64 [R1+0x80], R30 ;  /* 0x0000801e01007387 */ /* 0x000fe80000100a00 */
[----:B------:R3:W-:Y:S04]  /*28a0*/  STL [R1+0x11c], R2 ;  /* 0x00011c0201007387 */ /* 0x0007e80000100800 */
[----:B------:R-:W-:Y:S04]  /*28b0*/  STL.64 [R1+0x78], R10 ;  /* 0x0000780a01007387 */ /* 0x000fe80000100a00 */
[----:B------:R-:W-:Y:S04]  /*28c0*/  STL.64 [R1+0x70], R26 ;  /* 0x0000701a01007387 */ /* 0x000fe80000100a00 */
[----:B----4-:R-:W4:Y:S01]  /*28d0*/  LDL R5, [R1+0xcc] ;  /* 0x0000cc0001057983 */ /* 0x010f220000100800 */
[----:B------:R-:W-:-:S02]  /*28e0*/  LEA.HI.X.SX32 R93, R98, R119, 0x2, P0 ;  /* 0x00000077625d7211 */ /* 0x000fc400000f16ff */
[-C--:B------:R-:W-:Y:S01]  /*28f0*/  LEA R98, P0, R104, R118.reuse, 0x2 ;  /* 0x0000007668627211 */ /* 0x080fe200078010ff */
[----:B------:R-:W4:Y:S01]  /*2900*/  LDL R125, [R1+0xc8] ;  /* 0x0000c800017d7983 */ /* 0x000f220000100800 */
[-C--:B------:R-:W-:Y:S02]  /*2910*/  LEA R96, P2, R102, R118.reuse, 0x2 ;  /* 0x0000007666607211 */ /* 0x080fe400078410ff */
[-C--:B------:R-:W-:Y:S02]  /*2920*/  LEA.HI.X.SX32 R95, R100, R119.reuse, 0x2, P1 ;  /* 0x00000077645f7211 */ /* 0x080fe400008f16ff */
[-C--:B------:R-:W-:Y:S02]  /*2930*/  LEA.HI.X.SX32 R99, R104, R119.reuse, 0x2, P0 ;  /* 0x0000007768637211 */ /* 0x080fe400000f16ff */
[----:B------:R-:W-:Y:S02]  /*2940*/  LEA R100, P1, R106, R118, 0x2 ;  /* 0x000000766a647211 */ /* 0x000fe400078210ff */
[----:B------:R-:W-:-:S02]  /*2950*/  LEA.HI.X.SX32 R97, R102, R119, 0x2, P2 ;  /* 0x0000007766617211 */ /* 0x000fc400010f16ff */
[-C--:B------:R-:W-:Y:S02]  /*2960*/  LEA R104, P0, R110, R118.reuse, 0x2 ;  /* 0x000000766e687211 */ /* 0x080fe400078010ff */
[-C--:B------:R-:W-:Y:S02]  /*2970*/  LEA R102, P2, R108, R118.reuse, 0x2 ;  /* 0x000000766c667211 */ /* 0x080fe400078410ff */
[-C--:B------:R-:W-:Y:S02]  /*2980*/  LEA.HI.X.SX32 R101, R106, R119.reuse, 0x2, P1 ;  /* 0x000000776a657211 */ /* 0x080fe400008f16ff */
[-C--:B------:R-:W-:Y:S02]  /*2990*/  LEA.HI.X.SX32 R105, R110, R119.reuse, 0x2, P0 ;  /* 0x000000776e697211 */ /* 0x080fe400000f16ff */
[----:B------:R-:W-:Y:S02]  /*29a0*/  LEA R106, P1, R112, R118, 0x2 ;  /* 0x00000076706a7211 */ /* 0x000fe400078210ff */
[----:B------:R-:W-:-:S02]  /*29b0*/  LEA.HI.X.SX32 R103, R108, R119, 0x2, P2 ;  /* 0x000000776c677211 */ /* 0x000fc400010f16ff */
[-C--:B------:R-:W-:Y:S02]  /*29c0*/  LEA R110, P0, R116, R118.reuse, 0x2 ;  /* 0x00000076746e7211 */ /* 0x080fe400078010ff */
[-C--:B------:R-:W-:Y:S01]  /*29d0*/  LEA R108, P2, R114, R118.reuse, 0x2 ;  /* 0x00000076726c7211 */ /* 0x080fe200078410ff */
[----:B------:R-:W-:Y:S01]  /*29e0*/  IMAD.MOV.U32 R113, RZ, RZ, R115 ;  /* 0x000000ffff717224 */ /* 0x000fe200078e0073 */
[-C--:B------:R-:W-:Y:S02]  /*29f0*/  LEA.HI.X.SX32 R107, R112, R119.reuse, 0x2, P1 ;  /* 0x00000077706b7211 */ /* 0x080fe400008f16ff */
[-C--:B------:R-:W-:Y:S02]  /*2a00*/  LEA.HI.X.SX32 R111, R116, R119.reuse, 0x2, P0 ;  /* 0x00000077746f7211 */ /* 0x080fe400000f16ff */
[----:B------:R-:W-:Y:S02]  /*2a10*/  LEA R112, P1, R115, R118, 0x2 ;  /* 0x0000007673707211 */ /* 0x000fe400078210ff */
[----:B------:R-:W-:-:S02]  /*2a20*/  LEA.HI.X.SX32 R109, R114, R119, 0x2, P2 ;  /* 0x00000077726d7211 */ /* 0x000fc400010f16ff */
[CC--:B-1----:R-:W-:Y:S02]  /*2a30*/  LEA R116, P0, R12.reuse, R118.reuse, 0x2 ;  /* 0x000000760c747211 */ /* 0x0c2fe400078010ff */
[-C--:B------:R-:W-:Y:S02]  /*2a40*/  LEA R114, P2, R13, R118.reuse, 0x2 ;  /* 0x000000760d727211 */ /* 0x080fe400078410ff */
[-C--:B------:R-:W-:Y:S02]  /*2a50*/  LEA.HI.X.SX32 R113, R113, R119.reuse, 0x2, P1 ;  /* 0x0000007771717211 */ /* 0x080fe400008f16ff */
[-C--:B------:R-:W-:Y:S02]  /*2a60*/  LEA.HI.X.SX32 R117, R12, R119.reuse, 0x2, P0 ;  /* 0x000000770c757211 */ /* 0x080fe400000f16ff */
[----:B------:R-:W-:Y:S02]  /*2a70*/  LEA R118, P1, R2, R118, 0x2 ;  /* 0x0000007602767211 */ /* 0x000fe400078210ff */
[----:B--2---:R-:W-:-:S02]  /*2a80*/  LEA.HI.X.SX32 R115, R13, R119, 0x2, P2 ;  /* 0x000000770d737211 */ /* 0x004fc400010f16ff */
[-C--:B------:R-:W-:Y:S01]  /*2a90*/  ISETP.GE.AND P0, PT, R122, R8.reuse, PT ;  /* 0x000000087a00720c */ /* 0x080fe20003f06270 */
[----:B------:R-:W-:Y:S01]  /*2aa0*/  IMAD R122, R4, 0x2, R120 ;  /* 0x00000002047a7824 */ /* 0x000fe200078e0278 */
[----:B------:R-:W-:Y:S02]  /*2ab0*/  ISETP.GE.AND P2, PT, R124, R8, PT ;  /* 0x000000087c00720c */ /* 0x000fe40003f46270 */
[----:B------:R-:W-:Y:S02]  /*2ac0*/  LEA.HI.X.SX32 R119, R2, R119, 0x2, P1 ;  /* 0x0000007702777211 */ /* 0x000fe400008f16ff */
[C---:B---3--:R-:W-:Y:S02]  /*2ad0*/  SEL R2, R3.reuse, RZ, !P2 ;  /* 0x000000ff03027207 */ /* 0x048fe40005000000 */
[----:B------:R-:W-:Y:S02]  /*2ae0*/  LEA R120, P2, R122, R121, 0x2 ;  /* 0x000000797a787211 */ /* 0x000fe400078410ff */
[----:B------:R-:W-:Y:S01]  /*2af0*/  SEL R124, R3, RZ, !P0 ;  /* 0x000000ff037c7207 */ /* 0x000fe20004000000 */
[----:B----4-:R-:W-:-:S05]  /*2b00*/  IMAD.SHL.U32 R12, R5, 0x4, RZ ;  /* 0x00000004050c7824 */ /* 0x010fca00078e00ff */
[----:B------:R1:W-:Y:S02]  /*2b10*/  STL [R1+0x100], R12 ;  /* 0x0001000c01007387 */ /* 0x0003e40000100800 */
[----:B-1----:R-:W-:Y:S02]  /*2b20*/  IADD3 R12, P0, PT, R12, R121, RZ ;  /* 0x000000790c0c7210 */ /* 0x002fe40007f1e0ff */
[-C--:B------:R-:W-:Y:S01]  /*2b30*/  LEA.HI.X.SX32 R121, R122, R9.reuse, 0x2, P2 ;  /* 0x000000097a797211 */ /* 0x080fe200010f16ff */
[----:B------:R-:W-:Y:S01]  /*2b40*/  VIADD R122, R125, UR5 ;  /* 0x000000057d7a7c36 */ /* 0x000fe20008000000 */
[----:B------:R-:W-:-:S04]  /*2b50*/  LEA.HI.X.SX32 R13, R5, R9, 0x2, P0 ;  /* 0x00000009050d7211 */ /* 0x000fc800000f16ff */
[----:B------:R-:W-:Y:S01]  /*2b60*/  @!PT LDS RZ, [RZ] ;  /* 0x00000000fffff984 */ /* 0x000fe20000000800 */
[----:B------:R-:W-:Y:S01]  /*2b70*/  @!PT LDS RZ, [RZ] ;  /* 0x00000000fffff984 */ /* 0x000fe20000000800 */
[----:B------:R-:W-:Y:S01]  /*2b80*/  @!PT LDS RZ, [RZ] ;  /* 0x00000000fffff984 */ /* 0x000fe20000000800 */
[----:B------:R-:W-:Y:S04]  /*2b90*/  LDGSTS.E [R122], desc[UR10][R22.64], P5 ;  /* 0x00000000167a7fae */ /* 0x000fe8000a9a100a */
[----:B------:R-:W-:Y:S01]  /*2ba0*/  STL.64 [R1+0x8], R12 ;  /* 0x0000080c01007387 */ /* 0x000fe20000100a00 */
[----:B------:R-:W-:Y:S02]  /*2bb0*/  ISETP.GE.AND P1, PT, R123, R8, PT ;  /* 0x000000087b00720c */ /* 0x000fe40003f26270 */
[----:B------:R-:W-:Y:S01]  /*2bc0*/  LOP3.LUT R9, R0, 0x14, RZ, 0xfc, !PT ;  /* 0x0000001400097812 */ /* 0x000fe200078efcff */
[----:B------:R-:W-:Y:S04]  /*2bd0*/  LDGSTS.E [R122+0x1000], desc[UR10][R18.64], P6 ;  /* 0x01000000127a7fae */ /* 0x000fe8000b1a100a */
[----:B------:R-:W2:Y:S01]  /*2be0*/  LDL.64 R22, [R1+0x68] ;  /* 0x0000680001167983 */ /* 0x000ea20000100a00 */
[----:B------:R-:W-:-:S02]  /*2bf0*/  SEL R123, R3, RZ, !P1 ;  /* 0x000000ff037b7207 */ /* 0x000fc40004800000 */
[----:B------:R-:W-:Y:S02]  /*2c00*/  ISETP.NE.U32.AND P1, PT, R2, RZ, PT ;  /* 0x000000ff0200720c */ /* 0x000fe40003f25070 */
[----:B------:R-:W-:Y:S02]  /*2c10*/  LOP3.LUT R2, R0, 0x18, RZ, 0xfc, !PT ;  /* 0x0000001800027812 */ /* 0x000fe400078efcff */
[-C--:B------:R-:W-:Y:S01]  /*2c20*/  ISETP.GE.AND P5, PT, R9, R8.reuse, PT ;  /* 0x000000080900720c */ /* 0x080fe20003fa6270 */
[----:B------:R-:W3:Y:S01]  /*2c30*/  LDL.64 R18, [R1+0x58] ;  /* 0x0000580001127983 */ /* 0x000ee20000100a00 */
[----:B------:R-:W-:Y:S02]  /*2c40*/  ISETP.GE.AND P6, PT, R2, R8, PT ;  /* 0x000000080200720c */ /* 0x000fe40003fc6270 */
[----:B------:R-:W-:Y:S02]  /*2c50*/  SEL R9, R3, RZ, !P5 ;  /* 0x000000ff03097207 */ /* 0x000fe40006800000 */
[----:B------:R-:W-:-:S02]  /*2c60*/  ISETP.NE.U32.AND P0, PT, R124, RZ, PT ;  /* 0x000000ff7c00720c */ /* 0x000fc40003f05070 */
[----:B------:R-:W-:Y:S01]  /*2c70*/  ISETP.NE.U32.AND P2, PT, R123, RZ, PT ;  /* 0x000000ff7b00720c */ /* 0x000fe20003f45070 */
[----:B------:R-:W-:Y:S01]  /*2c80*/  LDGSTS.E [R122+0x2000], desc[UR10][R14.64], P1 ;  /* 0x020000000e7a7fae */ /* 0x000fe200089a100a */
[C---:B------:R-:W-:Y:S02]  /*2c90*/  LOP3.LUT R5, R0.reuse, 0x1c, RZ, 0xfc, !PT ;  /* 0x0000001c00057812 */ /* 0x040fe400078efcff */
[----:B------:R-:W-:Y:S02]  /*2ca0*/  SEL R124, R3, RZ, !P6 ;  /* 0x000000ff037c7207 */ /* 0x000fe40007000000 */
[----:B------:R-:W-:Y:S02]  /*2cb0*/  ISETP.NE.U32.AND P6, PT, R9, RZ, PT ;  /* 0x000000ff0900720c */ /* 0x000fe40003fc5070 */
[----:B------:R-:W-:Y:S02]  /*2cc0*/  ISETP.GE.AND P5, PT, R5, R8, PT ;  /* 0x000000080500720c */ /* 0x000fe40003fa6270 */
[----:B------:R-:W-:Y:S01]  /*2cd0*/  LOP3.LUT R2, R0, 0x20, RZ, 0xfc, !PT ;  /* 0x0000002000027812 */ /* 0x000fe200078efcff */
[----:B------:R-:W-:Y:S01]  /*2ce0*/  LDGSTS.E [R122+0x3000], desc[UR10][R6.64], P0 ;  /* 0x03000000067a7fae */ /* 0x000fe200081a100a */
[----:B------:R-:W-:-:S02]  /*2cf0*/  SEL R123, R3, RZ, !P5 ;  /* 0x000000ff037b7207 */ /* 0x000fc40006800000 */
[-C--:B------:R-:W-:Y:S01]  /*2d00*/  ISETP.GE.AND P1, PT, R2, R8.reuse, PT ;  /* 0x000000080200720c */ /* 0x080fe20003f26270 */
[----:B------:R-:W-:Y:S01]  /*2d10*/  LDGSTS.E [R122+0x4000], desc[UR10][R30.64], P2 ;  /* 0x040000001e7a7fae */ /* 0x000fe200091a100a */
[----:B------:R-:W-:Y:S02]  /*2d20*/  ISETP.NE.U32.AND P5, PT, R124, RZ, PT ;  /* 0x000000ff7c00720c */ /* 0x000fe40003fa5070 */
[C---:B------:R-:W-:Y:S01]  /*2d30*/  LOP3.LUT R124, R0.reuse, 0x24, RZ, 0xfc, !PT ;  /* 0x00000024007c7812 */ /* 0x040fe200078efcff */
[----:B------:R-:W-:Y:S01]  /*2d40*/  LDGSTS.E [R122+0x5000], desc[UR10][R26.64], P6 ;  /* 0x050000001a7a7fae */ /* 0x000fe2000b1a100a */
[----:B------:R-:W-:Y:S02]  /*2d50*/  LOP3.LUT R2, R0, 0x28, RZ, 0xfc, !PT ;  /* 0x0000002800027812 */ /* 0x000fe400078efcff */
[----:B------:R-:W-:Y:S01]  /*2d60*/  SEL R9, R3, RZ, !P1 ;  /* 0x000000ff03097207 */ /* 0x000fe20004800000 */
[----:B------:R-:W4:Y:S01]  /*2d70*/  LDL.64 R14, [R1+0x48] ;  /* 0x00004800010e7983 */ /* 0x000f220000100a00 */
[----:B------:R-:W-:-:S02]  /*2d80*/  ISETP.GE.AND P2, PT, R124, R8, PT ;  /* 0x000000087c00720c */ /* 0x000fc40003f46270 */
[----:B------:R-:W-:Y:S01]  /*2d90*/  LOP3.LUT R5, R0, 0x2c, RZ, 0xfc, !PT ;  /* 0x0000002c00057812 */ /* 0x000fe200078efcff */
[----:B------:R-:W4:Y:S01]  /*2da0*/  LDL.64 R6, [R1+0x28] ;  /* 0x0000280001067983 */ /* 0x000f220000100a00 */
[-C--:B------:R-:W-:Y:S02]  /*2db0*/  ISETP.GE.AND P6, PT, R2, R8.reuse, PT ;  /* 0x000000080200720c */ /* 0x080fe40003fc6270 */
[----:B------:R-:W-:Y:S01]  /*2dc0*/  ISETP.NE.U32.AND P1, PT, R9, RZ, PT ;  /* 0x000000ff0900720c */ /* 0x000fe20003f25070 */
[----:B------:R-:W4:Y:S01]  /*2dd0*/  LDL.LU.64 R30, [R1+0x270] ;  /* 0x00027000011e7983 */ /* 0x000f220000300a00 */
[----:B------:R-:W-:Y:S02]  /*2de0*/  SEL R9, R3, RZ, !P2 ;  /* 0x000000ff03097207 */ /* 0x000fe40005000000 */
[----:B------:R-:W-:Y:S01]  /*2df0*/  ISETP.GE.AND P2, PT, R5, R8, PT ;  /* 0x000000080500720c */ /* 0x000fe20003f46270 */
[----:B------:R-:W4:Y:S01]  /*2e00*/  LDL.LU.64 R26, [R1+0x268] ;  /* 0x00026800011a7983 */ /* 0x000f220000300a00 */
[----:B------:R-:W-:-:S02]  /*2e10*/  SEL R124, R3, RZ, !P6 ;  /* 0x000000ff037c7207 */ /* 0x000fc40007000000 */
[----:B------:R-:W-:Y:S02]  /*2e20*/  ISETP.NE.U32.AND P0, PT, R123, RZ, PT ;  /* 0x000000ff7b00720c */ /* 0x000fe40003f05070 */
[----:B------:R-:W-:Y:S02]  /*2e30*/  SEL R123, R3, RZ, !P2 ;  /* 0x000000ff037b7207 */ /* 0x000fe40005000000 */
[----:B------:R-:W-:Y:S01]  /*2e40*/  ISETP.NE.U32.AND P2, PT, R124, RZ, PT ;  /* 0x000000ff7c00720c */ /* 0x000fe20003f45070 */
[----:B--2---:R-:W-:Y:S01]  /*2e50*/  LDGSTS.E [R122+0x6000], desc[UR10][R22.64], P5 ;  /* 0x06000000167a7fae */ /* 0x004fe2000a9a100a */
[----:B------:R-:W-:Y:S02]  /*2e60*/  ISETP.NE.U32.AND P6, PT, R9, RZ, PT ;  /* 0x000000ff0900720c */ /* 0x000fe40003fc5070 */
[----:B------:R-:W-:Y:S01]  /*2e70*/  LOP3.LUT R2, R0, 0x30, RZ, 0xfc, !PT ;  /* 0x0000003000027812 */ /* 0x000fe200078efcff */
[----:B------:R-:W2:Y:S04]  /*2e80*/  LDL.LU.64 R22, [R1+0x260] ;  /* 0x0002600001167983 */ /* 0x000ea80000300a00 */
[----:B------:R-:W2:Y:S01]  /*2e90*/  LDL.64 R124, [R1+0x38] ;  /* 0x00003800017c7983 */ /* 0x000ea20000100a00 */
[----:B------:R-:W-:-:S03]  /*2ea0*/  ISETP.GE.AND P5, PT, R2, R8, PT ;  /* 0x000000080200720c */ /* 0x000fc60003fa6270 */
[----:B---3--:R-:W-:Y:S01]  /*2eb0*/  LDGSTS.E [R122+0x7000], desc[UR10][R18.64], P0 ;  /* 0x07000000127a7fae */ /* 0x008fe200081a100a */
[----:B------:R-:W-:Y:S02]  /*2ec0*/  ISETP.NE.U32.AND P0, PT, R123, RZ, PT ;  /* 0x000000ff7b00720c */ /* 0x000fe40003f05070 */
[C---:B------:R-:W-:Y:S02]  /*2ed0*/  LOP3.LUT R123, R0.reuse, 0x34, RZ, 0xfc, !PT ;  /* 0x00000034007b7812 */ /* 0x040fe400078efcff */
[C---:B------:R-:W-:Y:S02]  /*2ee0*/  LOP3.LUT R2, R0.reuse, 0x38, RZ, 0xfc, !PT ;  /* 0x0000003800027812 */ /* 0x040fe400078efcff */
[----:B------:R-:W-:Y:S02]  /*2ef0*/  SEL R9, R3, RZ, !P5 ;  /* 0x000000ff03097207 */ /* 0x000fe40006800000 */
[----:B------:R-:W-:Y:S02]  /*2f00*/  LOP3.LUT R5, R0, 0x3c, RZ, 0xfc, !PT ;  /* 0x0000003c00057812 */ /* 0x000fe400078efcff */
[----:B------:R-:W-:Y:S01]  /*2f10*/  ISETP.NE.U32.AND P5, PT, R9, RZ, PT ;  /* 0x000000ff0900720c */ /* 0x000fe20003fa5070 */
[----:B------:R-:W3:Y:S04]  /*2f20*/  LDL.LU.64 R18, [R1+0x258] ;  /* 0x0002580001127983 */ /* 0x000ee80000300a00 */
[----:B----4-:R-:W-:Y:S01]  /*2f30*/  LDGSTS.E [R122+0x8000], desc[UR10][R14.64], P1 ;  /* 0x080000000e7a7fae */ /* 0x010fe200089a100a */
[----:B------:R-:W-:-:S04]  /*2f40*/  ISETP.GE.AND P1, PT, R123, R8, PT ;  /* 0x000000087b00720c */ /* 0x000fc80003f26270 */
[----:B------:R-:W-:Y:S02]  /*2f50*/  SEL R9, R3, RZ, !P1 ;  /* 0x000000ff03097207 */ /* 0x000fe40004800000 */
[----:B------:R-:W-:-:S04]  /*2f60*/  ISETP.GE.AND P1, PT, R5, R8, PT ;  /* 0x000000080500720c */ /* 0x000fc80003f26270 */
[----:B------:R-:W-:Y:S01]  /*2f70*/  SEL R123, R3, RZ, !P1 ;  /* 0x000000ff037b7207 */ /* 0x000fe20004800000 */
[----:B------:R-:W4:Y:S04]  /*2f80*/  LDL.LU.64 R14, [R1+0x250] ;  /* 0x00025000010e7983 */ /* 0x000f280000300a00 */
[----:B--2---:R1:W-:Y:S01]  /*2f90*/  LDGSTS.E [R122+0x9000], desc[UR10][R124.64], P6 ;  /* 0x090000007c7a7fae */ /* 0x0043e2000b1a100a */
[----:B------:R-:W-:-:S03]  /*2fa0*/  ISETP.GE.AND P6, PT, R2, R8, PT ;  /* 0x000000080200720c */ /* 0x000fc60003fc6270 */
[----:B------:R-:W-:Y:S01]  /*2fb0*/  LDGSTS.E [R122+0xa000], desc[UR10][R6.64], P2 ;  /* 0x0a000000067a7fae */ /* 0x000fe200091a100a */
[----:B-1----:R-:W-:-:S03]  /*2fc0*/  SEL R124, R3, RZ, !P6 ;  /* 0x000000ff037c7207 */ /* 0x002fc60007000000 */
[----:B------:R-:W2:Y:S01]  /*2fd0*/  LDL.LU.64 R6, [R1+0x248] ;  /* 0x0002480001067983 */ /* 0x000ea20000300a00 */
[----:B------:R-:W-:-:S03]  /*2fe0*/  ISETP.NE.U32.AND P1, PT, R124, RZ, PT ;  /* 0x000000ff7c00720c */ /* 0x000fc60003f25070 */
[----:B------:R-:W2:Y:S01]  /*2ff0*/  LDL.64 R124, [R1+0x18] ;  /* 0x00001800017c7983 */ /* 0x000ea20000100a00 */
[----:B------:R-:W-:Y:S02]  /*3000*/  ISETP.NE.U32.AND P6, PT, R9, RZ, PT ;  /* 0x000000ff0900720c */ /* 0x000fe40003fc5070 */
[----:B------:R-:W-:-:S04]  /*3010*/  LOP3.LUT R2, R0, 0x40, RZ, 0xfc, !PT ;  /* 0x0000004000027812 */ /* 0x000fc800078efcff */
[----:B------:R-:W-:Y:S02]  /*3020*/  ISETP.GE.AND P2, PT, R2, R8, PT ;  /* 0x000000080200720c */ /* 0x000fe40003f46270 */
[----:B------:R-:W-:Y:S02]  /*3030*/  LOP3.LUT R2, R0, 0x48, RZ, 0xfc, !PT ;  /* 0x0000004800027812 */ /* 0x000fe400078efcff */
[----:B------:R-:W-:-:S04]  /*3040*/  SEL R9, R3, RZ, !P2 ;  /* 0x000000ff03097207 */ /* 0x000fc80005000000 */
[----:B------:R-:W-:Y:S02]  /*3050*/  ISETP.NE.U32.AND P2, PT, R9, RZ, PT ;  /* 0x000000ff0900720c */ /* 0x000fe40003f45070 */
[C---:B------:R-:W-:Y:S01]  /*3060*/  LOP3.LUT R5, R0.reuse, 0x4c, RZ, 0xfc, !PT ;  /* 0x0000004c00057812 */ /* 0x040fe200078efcff */
[----:B--2---:R1:W-:Y:S04]  /*3070*/  LDGSTS.E [R122+0xb000], desc[UR10][R124.64], P0 ;  /* 0x0b0000007c7a7fae */ /* 0x0043e800081a100a */
[----:B------:R-:W-:Y:S01]  /*3080*/  LDGSTS.E [R122+0xc000], desc[UR10][R6.64], P5 ;  /* 0x0c000000067a7fae */ /* 0x000fe2000a9a100a */
[----:B-1----:R-:W-:-:S03]  /*3090*/  LOP3.LUT R124, R0, 0x44, RZ, 0xfc, !PT ;  /* 0x00000044007c7812 */ /* 0x002fc600078efcff */
[----:B----4-:R-:W-:Y:S01]  /*30a0*/  LDGSTS.E [R122+0xd000], desc[UR10][R14.64], P6 ;  /* 0x0d0000000e7a7fae */ /* 0x010fe2000b1a100a */
[----:B------:R-:W-:-:S03]  /*30b0*/  ISETP.GE.AND P5, PT, R124, R8, PT ;  /* 0x000000087c00720c */ /* 0x000fc60003fa6270 */
[----:B---3--:R1:W-:Y:S01]  /*30c0*/  LDGSTS.E [R122+0xe000], desc[UR10][R18.64], P1 ;  /* 0x0e000000127a7fae */ /* 0x0083e200089a100a */
[----:B------:R-:W-:Y:S02]  /*30d0*/  ISETP.GE.AND P6, PT, R2, R8, PT ;  /* 0x000000080200720c */ /* 0x000fe40003fc6270 */
[----:B------:R-:W-:Y:S01]  /*30e0*/  ISETP.NE.U32.AND P0, PT, R123, RZ, PT ;  /* 0x000000ff7b00720c */ /* 0x000fe20003f05070 */
[----:B------:R-:W2:Y:S01]  /*30f0*/  LDL.LU.64 R6, [R1+0x240] ;  /* 0x0002400001067983 */ /* 0x000ea20000300a00 */
[C---:B------:R-:W-:Y:S02]  /*3100*/  SEL R9, R3.reuse, RZ, !P5 ;  /* 0x000000ff03097207 */ /* 0x040fe40006800000 */
[----:B------:R-:W-:Y:S02]  /*3110*/  SEL R124, R3, RZ, !P6 ;  /* 0x000000ff037c7207 */ /* 0x000fe40007000000 */
[----:B------:R-:W-:Y:S02]  /*3120*/  ISETP.NE.U32.AND P6, PT, R9, RZ, PT ;  /* 0x000000ff0900720c */ /* 0x000fe40003fc5070 */
[----:B------:R-:W-:-:S02]  /*3130*/  LOP3.LUT R2, R0, 0x50, RZ, 0xfc, !PT ;  /* 0x0000005000027812 */ /* 0x000fc400078efcff */
[-C--:B------:R-:W-:Y:S01]  /*3140*/  ISETP.GE.AND P5, PT, R5, R8.reuse, PT ;  /* 0x000000080500720c */ /* 0x080fe20003fa6270 */
[----:B------:R-:W-:Y:S01]  /*3150*/  STL [R1+0x1a8], R14 ;  /* 0x0001a80e01007387 */ /* 0x000fe20000100800 */
[----:B------:R-:W-:Y:S02]  /*3160*/  ISETP.GE.AND P1, PT, R2, R8, PT ;  /* 0x000000080200720c */ /* 0x000fe40003f26270 */
[C---:B------:R-:W-:Y:S01]  /*3170*/  SEL R123, R3.reuse, RZ, !P5 ;  /* 0x000000ff037b7207 */ /* 0x040fe20006800000 */
[----:B------:R-:W-:Y:S01]  /*3180*/  STL [R1+0x19c], R15 ;  /* 0x00019c0f01007387 */ /* 0x000fe20000100800 */
[----:B------:R-:W-:Y:S02]  /*3190*/  LOP3.LUT R5, R0, 0x54, RZ, 0xfc, !PT ;  /* 0x0000005400057812 */ /* 0x000fe400078efcff */
[----:B------:R-:W-:Y:S01]  /*31a0*/  ISETP.NE.U32.AND P5, PT, R124, RZ, PT ;  /* 0x000000ff7c00720c */ /* 0x000fe20003fa5070 */
[----:B------:R1:W-:Y:S01]  /*31b0*/  STL.64 [R1+0x1a0], R18 ;  /* 0x0001a01201007387 */ /* 0x0003e20000100a00 */
[----:B------:R-:W-:-:S03]  /*31c0*/  SEL R9, R3, RZ, !P1 ;  /* 0x000000ff03097207 */ /* 0x000fc60004800000 */
[----:B------:R3:W-:Y:S04]  /*31d0*/  LDGSTS.E [R122+0xf000], desc[UR10][R22.64], P0 ;  /* 0x0f000000167a7fae */ /* 0x0007e800081a100a */
[----:B------:R-:W-:Y:S01]  /*31e0*/  LDGSTS.E [R122+0x10000], desc[UR10][R26.64], P2 ;  /* 0x100000001a7a7fae */ /* 0x000fe200091a100a */
[-C--:B------:R-:W-:Y:S02]  /*31f0*/  ISETP.GE.AND P2, PT, R5, R8.reuse, PT ;  /* 0x000000080500720c */ /* 0x080fe40003f46270 */
[----:B-1----:R-:W-:Y:S01]  /*3200*/  LOP3.LUT R19, R0, 0x58, RZ, 0xfc, !PT ;  /* 0x0000005800137812 */ /* 0x002fe200078efcff */
[----:B------:R-:W-:Y:S01]  /*3210*/  LDGSTS.E [R122+0x11000], desc[UR10][R30.64], P6 ;  /* 0x110000001e7a7fae */ /* 0x000fe2000b1a100a */
[----:B------:R-:W-:Y:S02]  /*3220*/  ISETP.NE.U32.AND P1, PT, R9, RZ, PT ;  /* 0x000000ff0900720c */ /* 0x000fe40003f25070 */
[----:B------:R-:W-:Y:S01]  /*3230*/  ISETP.GE.AND P6, PT, R19, R8, PT ;  /* 0x000000081300720c */ /* 0x000fe20003fc6270 */
[----:B------:R-:W-:Y:S01]  /*3240*/  LDGSTS.E [R122+0x12000], desc[UR10][R34.64], P5 ;  /* 0x12000000227a7fae */ /* 0x000fe2000a9a100a */
[----:B------:R-:W-:-:S02]  /*3250*/  ISETP.NE.U32.AND P0, PT, R123, RZ, PT ;  /* 0x000000ff7b00720c */ /* 0x000fc40003f05070 */
[C---:B------:R-:W-:Y:S02]  /*3260*/  SEL R9, R3.reuse, RZ, !P2 ;  /* 0x000000ff03097207 */ /* 0x040fe40005000000 */
[C---:B------:R-:W-:Y:S02]  /*3270*/  LOP3.LUT R2, R0.reuse, 0x5c, RZ, 0xfc, !PT ;  /* 0x0000005c00027812 */ /* 0x040fe400078efcff */
[----:B------:R-:W-:Y:S02]  /*3280*/  LOP3.LUT R5, R0, 0x60, RZ, 0xfc, !PT ;  /* 0x0000006000057812 */ /* 0x000fe400078efcff */
[----:B------:R-:W-:Y:S02]  /*3290*/  SEL R124, R3, RZ, !P6 ;  /* 0x000000ff037c7207 */ /* 0x000fe40007000000 */
[----:B------:R-:W-:Y:S02]  /*32a0*/  ISETP.NE.U32.AND P6, PT, R9, RZ, PT ;  /* 0x000000ff0900720c */ /* 0x000fe40003fc5070 */
[-C--:B------:R-:W-:Y:S01]  /*32b0*/  ISETP.GE.AND P2, PT, R2, R8.reuse, PT ;  /* 0x000000080200720c */ /* 0x080fe20003f46270 */
[----:B------:R1:W-:Y:S01]  /*32c0*/  LDGSTS.E [R122+0x13000], desc[UR10][R38.64], P0 ;  /* 0x13000000267a7fae */ /* 0x0003e200081a100a */
[----:B------:R-:W-:-:S02]  /*32d0*/  ISETP.GE.AND P5, PT, R5, R8, PT ;  /* 0x000000080500720c */ /* 0x000fc40003fa6270 */
[C---:B------:R-:W-:Y:S01]  /*32e0*/  SEL R123, R3.reuse, RZ, !P2 ;  /* 0x000000ff037b7207 */ /* 0x040fe20005000000 */
[----:B------:R3:W-:Y:S01]  /*32f0*/  STL.64 [R1+0x1b0], R22 ;  /* 0x0001b01601007387 */ /* 0x0007e20000100a00 */
[----:B------:R-:W-:Y:S02]  /*3300*/  SEL R9, R3, RZ, !P5 ;  /* 0x000000ff03097207 */ /* 0x000fe40006800000 */
[----:B------:R-:W-:Y:S01]  /*3310*/  ISETP.NE.U32.AND P2, PT, R124, RZ, PT ;  /* 0x000000ff7c00720c */ /* 0x000fe20003f45070 */
[----:B------:R-:W-:Y:S01]  /*3320*/  STL [R1+0x1b8], R26 ;  /* 0x0001b81a01007387 */ /* 0x000fe20000100800 */
[----:B------:R-:W-:Y:S02]  /*3330*/  ISETP.NE.U32.AND P0, PT, R123, RZ, PT ;  /* 0x000000ff7b00720c */ /* 0x000fe40003f05070 */
[----:B------:R-:W-:Y:S01]  /*3340*/  LOP3.LUT R14, R0, 0x68, RZ, 0xfc, !PT ;  /* 0x00000068000e7812 */ /* 0x000fe200078efcff */
[----:B------:R4:W-:Y:S01]  /*3350*/  STL [R1+0x198], R27 ;  /* 0x0001981b01007387 */ /* 0x0009e20000100800 */
[----:B------:R-:W-:-:S03]  /*3360*/  ISETP.NE.U32.AND P5, PT, R9, RZ, PT ;  /* 0x000000ff0900720c */ /* 0x000fc60003fa5070 */
[----:B------:R-:W-:Y:S04]  /*3370*/  LDGSTS.E [R122+0x14000], desc[UR10][R42.64], P1 ;  /* 0x140000002a7a7fae */ /* 0x000fe800089a100a */
[----:B------:R-:W-:Y:S04]  /*3380*/  STL [R1+0x1c8], R30 ;  /* 0x0001c81e01007387 */ /* 0x000fe80000100800 */
[----:B------:R-:W-:Y:S01]  /*3390*/  LDGSTS.E [R122+0x15000], desc[UR10][R46.64], P6 ;  /* 0x150000002e7a7fae */ /* 0x000fe2000b1a100a */
[----:B------:R-:W-:Y:S02]  /*33a0*/  ISETP.GE.AND P6, PT, R14, R8, PT ;  /* 0x000000080e00720c */ /* 0x000fe40003fc6270 */
[----:B------:R-:W-:Y:S01]  /*33b0*/  LOP3.LUT R14, R0, 0x70, RZ, 0xfc, !PT ;  /* 0x00000070000e7812 */ /* 0x000fe200078efcff */
[----:B------:R-:W-:Y:S01]  /*33c0*/  STL [R1+0x194], R31 ;  /* 0x0001941f01007387 */ /* 0x000fe20000100800 */
[----:B------:R-:W-:-:S03]  /*33d0*/  SEL R124, R3, RZ, !P6 ;  /* 0x000000ff037c7207 */ /* 0x000fc60007000000 */
[----:B------:R-:W-:Y:S01]  /*33e0*/  STL [R1+0x1d8], R34 ;  /* 0x0001d82201007387 */ /* 0x000fe20000100800 */
[----:B------:R-:W-:-:S03]  /*33f0*/  ISETP.GE.AND P6, PT, R14, R8, PT ;  /* 0x000000080e00720c */ /* 0x000fc60003fc6270 */
[----:B------:R-:W-:Y:S01]  /*3400*/  STL [R1+0x190], R35 ;  /* 0x0001902301007387 */ /* 0x000fe20000100800 */
[----:B------:R-:W-:-:S03]  /*3410*/  LOP3.LUT R14, R0, 0x74, RZ, 0xfc, !PT ;  /* 0x00000074000e7812 */ /* 0x000fc600078efcff */
[----:B------:R-:W-:Y:S04]  /*3420*/  STL [R1+0x1e8], R38 ;  /* 0x0001e82601007387 */ /* 0x000fe80000100800 */
[----:B------:R-:W-:Y:S04]  /*3430*/  STL [R1+0x18c], R39 ;  /* 0x00018c2701007387 */ /* 0x000fe80000100800 */
[----:B------:R-:W-:Y:S04]  /*3440*/  STL [R1+0x1f8], R42 ;  /* 0x0001f82a01007387 */ /* 0x000fe80000100800 */
[----:B------:R1:W-:Y:S04]  /*3450*/  STL [R1+0x188], R43 ;  /* 0x0001882b01007387 */ /* 0x0003e80000100800 */
[----:B------:R-:W-:Y:S04]  /*3460*/  STL [R1+0x208], R46 ;  /* 0x0002082e01007387 */ /* 0x000fe80000100800 */
[----:B------:R-:W-:Y:S04]  /*3470*/  STL [R1+0x184], R47 ;  /* 0x0001842f01007387 */ /* 0x000fe80000100800 */
[----:B------:R-:W-:Y:S04]  /*3480*/  LDGSTS.E [R122+0x16000], desc[UR10][R50.64], P2 ;  /* 0x16000000327a7fae */ /* 0x000fe800091a100a */
[----:B------:R-:W-:Y:S04]  /*3490*/  STL.64 [R1+0x1c0], R50 ;  /* 0x0001c03201007387 */ /* 0x000fe80000100a00 */
[----:B------:R-:W-:Y:S04]  /*34a0*/  LDGSTS.E [R122+0x17000], desc[UR10][R54.64], P0 ;  /* 0x17000000367a7fae */ /* 0x000fe800081a100a */
[----:B------:R1:W-:Y:S04]  /*34b0*/  STL.64 [R1+0x1d0], R54 ;  /* 0x0001d03601007387 */ /* 0x0003e80000100a00 */
[----:B------:R-:W-:Y:S01]  /*34c0*/  LDGSTS.E [R122+0x18000], desc[UR10][R58.64], P5 ;  /* 0x180000003a7a7fae */ /* 0x000fe2000a9a100a */
[----:B------:R-:W-:-:S03]  /*34d0*/  ISETP.GE.AND P5, PT, R14, R8, PT ;  /* 0x000000080e00720c */ /* 0x000fc60003fa6270 */
[----:B------:R-:W-:Y:S04]  /*34e0*/  STL.64 [R1+0x1e0], R58 ;  /* 0x0001e03a01007387 */ /* 0x000fe80000100a00 */
[----:B------:R-:W4:Y:S01]  /*34f0*/  LDL R14, [R1+0xc8] ;  /* 0x0000c800010e7983 */ /* 0x000f220000100800 */
[----:B------:R-:W-:-:S04]  /*3500*/  LOP3.LUT R125, R0, 0x64, RZ, 0xfc, !PT ;  /* 0x00000064007d7812 */ /* 0x000fc800078efcff */
[-C--:B------:R-:W-:Y:S02]  /*3510*/  ISETP.GE.AND P1, PT, R125, R8.reuse, PT ;  /* 0x000000087d00720c */ /* 0x080fe40003f26270 */
[----:B------:R-:W-:Y:S02]  /*3520*/  LOP3.LUT R15, R0, 0x6c, RZ, 0xfc, !PT ;  /* 0x0000006c000f7812 */ /* 0x000fe400078efcff */
[----:B------:R-:W-:Y:S02]  /*3530*/  SEL R9, R3, RZ, !P1 ;  /* 0x000000ff03097207 */ /* 0x000fe40004800000 */
[----:B------:R-:W-:Y:S02]  /*3540*/  ISETP.GE.AND P1, PT, R15, R8, PT ;  /* 0x000000080f00720c */ /* 0x000fe40003f26270 */
[----:B------:R-:W-:Y:S02]  /*3550*/  ISETP.NE.U32.AND P2, PT, R9, RZ, PT ;  /* 0x000000ff0900720c */ /* 0x000fe40003f45070 */
[----:B------:R-:W-:-:S02]  /*3560*/  SEL R123, R3, RZ, !P1 ;  /* 0x000000ff037b7207 */ /* 0x000fc40004800000 */
[----:B------:R-:W-:Y:S02]  /*3570*/  ISETP.NE.U32.AND P1, PT, R124, RZ, PT ;  /* 0x000000ff7c00720c */ /* 0x000fe40003f25070 */
[----:B------:R-:W-:Y:S02]  /*3580*/  SEL R9, R3, RZ, !P6 ;  /* 0x000000ff03097207 */ /* 0x000fe40007000000 */
[----:B------:R-:W-:Y:S02]  /*3590*/  ISETP.NE.U32.AND P0, PT, R123, RZ, PT ;  /* 0x000000ff7b00720c */ /* 0x000fe40003f05070 */
[----:B------:R-:W-:Y:S02]  /*35a0*/  LOP3.LUT R15, R0, 0x78, RZ, 0xfc, !PT ;  /* 0x00000078000f7812 */ /* 0x000fe400078efcff */
[----:B------:R-:W-:Y:S01]  /*35b0*/  ISETP.NE.U32.AND P6, PT, R9, RZ, PT ;  /* 0x000000ff0900720c */ /* 0x000fe20003fc5070 */
[----:B------:R-:W-:Y:S01]  /*35c0*/  LDGSTS.E [R122+0x19000], desc[UR10][R62.64], P2 ;  /* 0x190000003e7a7fae */ /* 0x000fe200091a100a */
[----:B------:R-:W-:-:S02]  /*35d0*/  ISETP.GE.AND P2, PT, R15, R8, PT ;  /* 0x000000080f00720c */ /* 0x000fc40003f46270 */
[C---:B------:R-:W-:Y:S01]  /*35e0*/  LOP3.LUT R18, R0.reuse, 0x7c, RZ, 0xfc, !PT ;  /* 0x0000007c00127812 */ /* 0x040fe200078efcff */
[----:B------:R-:W-:Y:S01]  /*35f0*/  LDGSTS.E [R122+0x1a000], desc[UR10][R66.64], P1 ;  /* 0x1a000000427a7fae */ /* 0x000fe200089a100a */
[C---:B------:R-:W-:Y:S02]  /*3600*/  SEL R9, R3.reuse, RZ, !P5 ;  /* 0x000000ff03097207 */ /* 0x040fe40006800000 */
[----:B------:R-:W-:Y:S01]  /*3610*/  LOP3.LUT R15, R0, 0x4, RZ, 0xfc, !PT ;  /* 0x00000004000f7812 */ /* 0x000fe200078efcff */
[----:B------:R-:W-:Y:S01]  /*3620*/  LDGSTS.E [R122+0x1b000], desc[UR10][R70.64], P0 ;  /* 0x1b000000467a7fae */ /* 0x000fe200081a100a */
[----:B------:R-:W-:Y:S02]  /*3630*/  SEL R123, R3, RZ, !P2 ;  /* 0x000000ff037b7207 */ /* 0x000fe40005000000 */
[----:B------:R-:W-:Y:S01]  /*3640*/  ISETP.GE.AND P1, PT, R18, R8, PT ;  /* 0x000000081200720c */ /* 0x000fe20003f26270 */
[----:B------:R-:W-:Y:S01]  /*3650*/  LDGSTS.E [R122+0x1c000], desc[UR10][R74.64], P6 ;  /* 0x1c0000004a7a7fae */ /* 0x000fe2000b1a100a */
[----:B------:R-:W-:-:S02]  /*3660*/  ISETP.NE.U32.AND P2, PT, R9, RZ, PT ;  /* 0x000000ff0900720c */ /* 0x000fc40003f45070 */
[----:B------:R-:W-:Y:S02]  /*3670*/  SEL R9, R3, RZ, !P1 ;  /* 0x000000ff03097207 */ /* 0x000fe40004800000 */
[----:B------:R-:W-:Y:S02]  /*3680*/  ISETP.NE.U32.AND P0, PT, R123, RZ, PT ;  /* 0x000000ff7b00720c */ /* 0x000fe40003f05070 */
[C---:B------:R-:W-:Y:S02]  /*3690*/  LOP3.LUT R18, R0.reuse, 0xa, RZ, 0xfc, !PT ;  /* 0x0000000a00127812 */ /* 0x040fe400078efcff */
[----:B------:R-:W-:Y:S02]  /*36a0*/  ISETP.NE.U32.AND P1, PT, R9, RZ, PT ;  /* 0x000000ff0900720c */ /* 0x000fe40003f25070 */
[----:B------:R-:W-:Y:S02]  /*36b0*/  SEL R9, R3, RZ, !P4 ;  /* 0x000000ff03097207 */ /* 0x000fe40006000000 */
[----:B---3--:R-:W-:Y:S01]  /*36c0*/  LOP3.LUT R22, R0, 0xe, RZ, 0xfc, !PT ;  /* 0x0000000e00167812 */ /* 0x008fe200078efcff */
[----:B------:R-:W-:Y:S01]  /*36d0*/  LDGSTS.E [R122+0x1d000], desc[UR10][R78.64], P2 ;  /* 0x1d0000004e7a7fae */ /* 0x000fe200091a100a */
[----:B------:R-:W-:-:S02]  /*36e0*/  ISETP.GE.AND P4, PT, R18, R8, PT ;  /* 0x000000081200720c */ /* 0x000fc40003f86270 */
[-C--:B------:R-:W-:Y:S01]  /*36f0*/  ISETP.GE.AND P2, PT, R22, R8.reuse, PT ;  /* 0x000000081600720c */ /* 0x080fe20003f46270 */
[----:B------:R-:W-:Y:S01]  /*3700*/  LDGSTS.E [R122+0x1e000], desc[UR10][R82.64], P0 ;  /* 0x1e000000527a7fae */ /* 0x000fe200081a100a */
[----:B------:R-:W-:Y:S02]  /*3710*/  SEL R123, R3, RZ, !P4 ;  /* 0x000000ff037b7207 */ /* 0x000fe40006000000 */
[----:B------:R-:W-:Y:S01]  /*3720*/  LOP3.LUT R22, R0, 0x12, RZ, 0xfc, !PT ;  /* 0x0000001200167812 */ /* 0x000fe200078efcff */
[----:B------:R-:W-:Y:S01]  /*3730*/  LDGSTS.E [R122+0x1f000], desc[UR10][R86.64], P1 ;  /* 0x1f000000567a7fae */ /* 0x000fe200089a100a */
[----:B------:R-:W-:Y:S02]  /*3740*/  ISETP.NE.U32.AND P0, PT, R123, RZ, PT ;  /* 0x000000ff7b00720c */ /* 0x000fe40003f05070 */
[----:B------:R-:W-:Y:S01]  /*3750*/  ISETP.GE.AND P1, PT, R22, R8, PT ;  /* 0x000000081600720c */ /* 0x000fe20003f26270 */
[----:B------:R-:W-:Y:S04]  /*3760*/  STL.64 [R1+0x1f0], R62 ;  /* 0x0001f03e01007387 */ /* 0x000fe80000100a00 */
[----:B------:R3:W-:Y:S01]  /*3770*/  STL.64 [R1+0x200], R66 ;  /* 0x0002004201007387 */ /* 0x0007e20000100a00 */
[----:B------:R-:W-:-:S02]  /*3780*/  LOP3.LUT R22, R0, 0x1e, RZ, 0xfc, !PT ;  /* 0x0000001e00167812 */ /* 0x000fc400078efcff */
[----:B--2---:R-:W-:Y:S02]  /*3790*/  ISETP.GE.AND P5, PT, R15, R7, PT ;  /* 0x000000070f00720c */ /* 0x004fe40003fa6270 */
[----:B------:R-:W-:-:S04]  /*37a0*/  LOP3.LUT R15, R0, 0x6, RZ, 0xfc, !PT ;  /* 0x00000006000f7812 */ /* 0x000fc800078efcff */
[----:B------:R-:W-:-:S04]  /*37b0*/  ISETP.GE.AND P6, PT, R15, R8, PT ;  /* 0x000000080f00720c */ /* 0x000fc80003fc6270 */
[----:B------:R-:W-:Y:S02]  /*37c0*/  SEL R124, R3, RZ, !P6 ;  /* 0x000000ff037c7207 */ /* 0x000fe40007000000 */
[----:B------:R-:W-:Y:S02]  /*37d0*/  ISETP.NE.U32.AND P6, PT, R9, RZ, PT ;  /* 0x000000ff0900720c */ /* 0x000fe40003fc5070 */
[----:B------:R-:W-:Y:S02]  /*37e0*/  ISETP.NE.U32.AND P4, PT, R124, RZ, PT ;  /* 0x000000ff7c00720c */ /* 0x000fe40003f85070 */
[----:B------:R-:W-:-:S04]  /*37f0*/  SEL R9, R3, RZ, !P2 ;  /* 0x000000ff03097207 */ /* 0x000fc80005000000 */
[----:B------:R-:W-:Y:S02]  /*3800*/  ISETP.NE.U32.AND P2, PT, R9, RZ, PT ;  /* 0x000000ff0900720c */ /* 0x000fe40003f45070 */
[----:B------:R-:W-:Y:S02]  /*3810*/  LOP3.LUT R9, R0, 0x16, RZ, 0xfc, !PT ;  /* 0x0000001600097812 */ /* 0x000fe400078efcff */
[----:B----4-:R-:W-:-:S05]  /*3820*/  LOP3.LUT R23, R14, 0x40, RZ, 0x3c, !PT ;  /* 0x000000400e177812 */ /* 0x010fca00078e3cff */
[----:B------:R-:W-:Y:S01]  /*3830*/  VIADD R123, R23, UR5 ;  /* 0x00000005177b7c36 */ /* 0x000fe20008000000 */
[----:B------:R-:W-:-:S04]  /*3840*/  LOP3.LUT R14, R0, 0x1a, RZ, 0xfc, !PT ;  /* 0x0000001a000e7812 */ /* 0x000fc800078efcff */
[----:B------:R-:W-:Y:S01]  /*3850*/  LDGSTS.E [R123+0x800], desc[UR10][R28.64], P6 ;  /* 0x008000001c7b7fae */ /* 0x000fe2000b1a100a */
[-C--:B------:R-:W-:Y:S02]  /*3860*/  ISETP.GE.AND P6, PT, R9, R8.reuse, PT ;  /* 0x000000080900720c */ /* 0x080fe40003fc6270 */
[----:B------:R-:W-:Y:S01]  /*3870*/  SEL R9, R3, RZ, !P1 ;  /* 0x000000ff03097207 */ /* 0x000fe20004800000 */
[----:B------:R-:W-:Y:S01]  /*3880*/  LDGSTS.E [R123+0x1800], desc[UR10][R24.64], P4 ;  /* 0x01800000187b7fae */ /* 0x000fe2000a1a100a */
[----:B------:R-:W-:Y:S02]  /*3890*/  ISETP.GE.AND P1, PT, R14, R8, PT ;  /* 0x000000080e00720c */ /* 0x000fe40003f26270 */
[----:B------:R-:W-:Y:S01]  /*38a0*/  ISETP.NE.U32.AND P4, PT, R9, RZ, PT ;  /* 0x000000ff0900720c */ /* 0x000fe20003f85070 */
[----:B------:R-:W-:Y:S01]  /*38b0*/  LDGSTS.E [R123+0x2800], desc[UR10][R20.64], P0 ;  /* 0x02800000147b7fae */ /* 0x000fe200081a100a */
[----:B------:R-:W-:-:S03]  /*38c0*/  SEL R14, R3, RZ, !P6 ;  /* 0x000000ff030e7207 */ /* 0x000fc60007000000 */
[----:B------:R-:W2:Y:S04]  /*38d0*/  LDL.LU.64 R28, [R1+0x238] ;  /* 0x00023800011c7983 */ /* 0x000ea80000300a00 */
[----:B------:R-:W4:Y:S04]  /*38e0*/  LDL.64 R26, [R1+0x60] ;  /* 0x00006000011a7983 */ /* 0x000f280000100a00 */
[----:B------:R-:W2:Y:S01]  /*38f0*/  LDL.LU.64 R24, [R1+0x230] ;  /* 0x0002300001187983 */ /* 0x000ea20000300a00 */
[----:B------:R-:W-:-:S03]  /*3900*/  SEL R124, R3, RZ, !P1 ;  /* 0x000000ff037c7207 */ /* 0x000fc60004800000 */
[----:B------:R-:W2:Y:S01]  /*3910*/  LDL.LU.64 R20, [R1+0x228] ;  /* 0x0002280001147983 */ /* 0x000ea20000300a00 */
[----:B------:R-:W-:-:S03]  /*3920*/  ISETP.NE.U32.AND P1, PT, R14, RZ, PT ;  /* 0x000000ff0e00720c */ /* 0x000fc60003f25070 */
[----:B-1----:R-:W2:Y:S01]  /*3930*/  LDL.64 R42, [R1+0x50] ;  /* 0x00005000012a7983 */ /* 0x002ea20000100a00 */
[----:B------:R-:W-:Y:S02]  /*3940*/  ISETP.GE.AND P6, PT, R22, R8, PT ;  /* 0x000000081600720c */ /* 0x000fe40003fc6270 */
[C---:B------:R-:W-:Y:S01]  /*3950*/  LOP3.LUT R23, R0.reuse, 0x22, RZ, 0xfc, !PT ;  /* 0x0000002200177812 */ /* 0x040fe200078efcff */
[----:B------:R-:W3:Y:S01]  /*3960*/  LDL.64 R34, [R1+0x40] ;  /* 0x0000400001227983 */ /* 0x000ee20000100a00 */
[----:B------:R-:W-:-:S03]  /*3970*/  LOP3.LUT R22, R0, 0x26, RZ, 0xfc, !PT ;  /* 0x0000002600167812 */ /* 0x000fc600078efcff */
[----:B------:R-:W3:Y:S04]  /*3980*/  LDL.64 R30, [R1+0x30] ;  /* 0x00003000011e7983 */ /* 0x000ee80000100a00 */
[----:B------:R-:W-:Y:S01]  /*3990*/  LDGSTS.E [R123+0x3800], desc[UR10][R16.64], P2 ;  /* 0x03800000107b7fae */ /* 0x000fe200091a100a */
[----:B------:R-:W-:-:S03]  /*39a0*/  ISETP.GE.AND P2, PT, R23, R8, PT ;  /* 0x000000081700720c */ /* 0x000fc60003f46270 */
[----:B------:R-:W-:Y:S01]  /*39b0*/  LDGSTS.E [R123+0x4800], desc[UR10][R10.64], P4 ;  /* 0x048000000a7b7fae */ /* 0x000fe2000a1a100a */
[----:B------:R-:W-:-:S03]  /*39c0*/  ISETP.GE.AND P4, PT, R22, R8, PT ;  /* 0x000000081600720c */ /* 0x000fc60003f86270 */
[----:B------:R-:W-:Y:S04]  /*39d0*/  LDGSTS.E [R123+0x5800], desc[UR10][R12.64], P1 ;  /* 0x058000000c7b7fae */ /* 0x000fe800089a100a */
[----:B------:R-:W3:Y:S04]  /*39e0*/  LDL.LU.64 R16, [R1+0x220] ;  /* 0x0002200001107983 */ /* 0x000ee80000300a00 */
[----:B------:R-:W3:Y:S04]  /*39f0*/  LDL.LU.64 R10, [R1+0x218] ;  /* 0x00021800010a7983 */ /* 0x000ee80000300a00 */
[----:B------:R-:W3:Y:S04]  /*3a00*/  LDL.64 R22, [R1+0x20] ;  /* 0x0000200001167983 */ /* 0x000ee80000100a00 */
[----:B------:R-:W3:Y:S01]  /*3a10*/  LDL.LU.64 R12, [R1+0x210] ;  /* 0x00021000010c7983 */ /* 0x000ee20000300a00 */
[----:B------:R-:W-:-:S02]  /*3a20*/  SEL R9, R3, RZ, !P6 ;  /* 0x000000ff03097207 */ /* 0x000fc40007000000 */
[----:B------:R-:W-:Y:S02]  /*3a30*/  ISETP.NE.U32.AND P0, PT, R124, RZ, PT ;  /* 0x000000ff7c00720c */ /* 0x000fe40003f05070 */
[----:B------:R-:W-:Y:S02]  /*3a40*/  ISETP.NE.U32.AND P6, PT, R9, RZ, PT ;  /* 0x000000ff0900720c */ /* 0x000fe40003fc5070 */
[C---:B------:R-:W-:Y:S02]  /*3a50*/  LOP3.LUT R14, R0.reuse, 0x2a, RZ, 0xfc, !PT ;  /* 0x0000002a000e7812 */ /* 0x040fe400078efcff */
[----:B------:R-:W-:Y:S02]  /*3a60*/  SEL R9, R3, RZ, !P2 ;  /* 0x000000ff03097207 */ /* 0x000fe40005000000 */
[----:B------:R-:W-:Y:S02]  /*3a70*/  LOP3.LUT R38, R0, 0x2e, RZ, 0xfc, !PT ;  /* 0x0000002e00267812 */ /* 0x000fe400078efcff */
[----:B------:R-:W-:-:S02]  /*3a80*/  ISETP.GE.AND P2, PT, R14, R8, PT ;  /* 0x000000080e00720c */ /* 0x000fc40003f46270 */
[----:B------:R-:W-:Y:S02]  /*3a90*/  SEL R14, R3, RZ, !P4 ;  /* 0x000000ff030e7207 */ /* 0x000fe40006000000 */
[----:B------:R-:W-:Y:S02]  /*3aa0*/  ISETP.NE.U32.AND P4, PT, R9, RZ, PT ;  /* 0x000000ff0900720c */ /* 0x000fe40003f85070 */
[----:B------:R-:W-:Y:S02]  /*3ab0*/  ISETP.GE.AND P1, PT, R38, R8, PT ;  /* 0x000000082600720c */ /* 0x000fe40003f26270 */
[----:B------:R-:W-:Y:S02]  /*3ac0*/  SEL R124, R3, RZ, !P2 ;  /* 0x000000ff037c7207 */ /* 0x000fe40005000000 */
[----:B------:R-:W-:Y:S02]  /*3ad0*/  ISETP.NE.U32.AND P2, PT, R14, RZ, PT ;  /* 0x000000ff0e00720c */ /* 0x000fe40003f45070 */
[----:B------:R-:W-:-:S02]  /*3ae0*/  LOP3.LUT R38, R0, 0x32, RZ, 0xfc, !PT ;  /* 0x0000003200267812 */ /* 0x000fc400078efcff */
[----:B------:R-:W-:-:S04]  /*3af0*/  SEL R9, R3, RZ, !P1 ;  /* 0x000000ff03097207 */ /* 0x000fc80004800000 */
[----:B------:R-:W-:Y:S02]  /*3b00*/  ISETP.NE.U32.AND P1, PT, R9, RZ, PT ;  /* 0x000000ff0900720c */ /* 0x000fe40003f25070 */
[----:B------:R-:W-:Y:S01]  /*3b10*/  LOP3.LUT R14, R0, 0x3a, RZ, 0xfc, !PT ;  /* 0x0000003a000e7812 */ /* 0x000fe200078efcff */
[----:B----4-:R1:W-:Y:S01]  /*3b20*/  LDGSTS.E [R123+0x6800], desc[UR10][R26.64], P0 ;  /* 0x068000001a7b7fae */ /* 0x0103e200081a100a */
[----:B------:R-:W-:-:S03]  /*3b30*/  ISETP.NE.U32.AND P0, PT, R124, RZ, PT ;  /* 0x000000ff7c00720c */ /* 0x000fc60003f05070 */
[----:B--2---:R-:W-:Y:S01]  /*3b40*/  LDGSTS.E [R123+0x7800], desc[UR10][R42.64], P6 ;  /* 0x078000002a7b7fae */ /* 0x004fe2000b1a100a */
[-C--:B------:R-:W-:Y:S02]  /*3b50*/  ISETP.GE.AND P6, PT, R38, R8.reuse, PT ;  /* 0x000000082600720c */ /* 0x080fe40003fc6270 */
[C---:B-1----:R-:W-:Y:S01]  /*3b60*/  LOP3.LUT R27, R0.reuse, 0x36, RZ, 0xfc, !PT ;  /* 0x00000036001b7812 */ /* 0x042fe200078efcff */
[----:B---3--:R-:W-:Y:S01]  /*3b70*/  LDGSTS.E [R123+0x8800], desc[UR10][R34.64], P4 ;  /* 0x08800000227b7fae */ /* 0x008fe2000a1a100a */
[----:B------:R-:W-:Y:S02]  /*3b80*/  SEL R9, R3, RZ, !P6 ;  /* 0x000000ff03097207 */ /* 0x000fe40007000000 */
[----:B------:R-:W-:Y:S01]  /*3b90*/  ISETP.GE.AND P4, PT, R27, R8, PT ;  /* 0x000000081b00720c */ /* 0x000fe20003f86270 */
[----:B------:R-:W-:Y:S01]  /*3ba0*/  LDGSTS.E [R123+0x9800], desc[UR10][R30.64], P2 ;  /* 0x098000001e7b7fae */ /* 0x000fe200091a100a */
[----:B------:R-:W-:Y:S02]  /*3bb0*/  LOP3.LUT R26, R0, 0x3e, RZ, 0xfc, !PT ;  /* 0x0000003e001a7812 */ /* 0x000fe400078efcff */
[----:B------:R-:W-:-:S02]  /*3bc0*/  ISETP.NE.U32.AND P6, PT, R9, RZ, PT ;  /* 0x000000ff0900720c */ /* 0x000fc40003fc5070 */
[-C--:B------:R-:W-:Y:S02]  /*3bd0*/  ISETP.GE.AND P2, PT, R14, R8.reuse, PT ;  /* 0x000000080e00720c */ /* 0x080fe40003f46270 */
[C---:B------:R-:W-:Y:S02]  /*3be0*/  SEL R14, R3.reuse, RZ, !P4 ;  /* 0x000000ff030e7207 */ /* 0x040fe40006000000 */
[----:B------:R-:W-:Y:S02]  /*3bf0*/  ISETP.GE.AND P4, PT, R26, R8, PT ;  /* 0x000000081a00720c */ /* 0x000fe40003f86270 */
[C---:B------:R-:W-:Y:S02]  /*3c00*/  SEL R124, R3.reuse, RZ, !P2 ;  /* 0x000000ff037c7207 */ /* 0x040fe40005000000 */
[----:B------:R-:W-:Y:S02]  /*3c10*/  SEL R9, R3, RZ, !P4 ;  /* 0x000000ff03097207 */ /* 0x000fe40006000000 */
[----:B------:R-:W-:-:S02]  /*3c20*/  ISETP.NE.U32.AND P2, PT, R14, RZ, PT ;  /* 0x000000ff0e00720c */ /* 0x000fc40003f45070 */
[----:B------:R-:W-:Y:S01]  /*3c30*/  LOP3.LUT R14, R0, 0x46, RZ, 0xfc, !PT ;  /* 0x00000046000e7812 */ /* 0x000fe200078efcff */
[----:B------:R1:W-:Y:S04]  /*3c40*/  LDGSTS.E [R123+0xa800], desc[UR10][R22.64], P0 ;  /* 0x0a800000167b7fae */ /* 0x0003e800081a100a */
[----:B------:R-:W-:Y:S01]  /*3c50*/  LDGSTS.E [R123+0xb800], desc[UR10][R12.64], P1 ;  /* 0x0b8000000c7b7fae */ /* 0x000fe200089a100a */
[----:B------:R-:W-:Y:S02]  /*3c60*/  ISETP.NE.U32.AND P0, PT, R9, RZ, PT ;  /* 0x000000ff0900720c */ /* 0x000fe40003f05070 */
[----:B------:R-:W-:Y:S01]  /*3c70*/  ISETP.NE.U32.AND P4, PT, R124, RZ, PT ;  /* 0x000000ff7c00720c */ /* 0x000fe20003f85070 */
[----:B------:R-:W-:Y:S01]  /*3c80*/  LDGSTS.E [R123+0xc800], desc[UR10][R10.64], P6 ;  /* 0x0c8000000a7b7fae */ /* 0x000fe2000b1a100a */
[----:B-1----:R-:W-:-:S03]  /*3c90*/  LOP3.LUT R22, R0, 0x42, RZ, 0xfc, !PT ;  /* 0x0000004200167812 */ /* 0x002fc600078efcff */
[----:B------:R-:W-:Y:S01]  /*3ca0*/  LDGSTS.E [R123+0xd800], desc[UR10][R16.64], P2 ;  /* 0x0d800000107b7fae */ /* 0x000fe200091a100a */
[-C--:B------:R-:W-:Y:S02]  /*3cb0*/  ISETP.GE.AND P1, PT, R22, R8.reuse, PT ;  /* 0x000000081600720c */ /* 0x080fe40003f26270 */
[----:B------:R-:W-:Y:S02]  /*3cc0*/  ISETP.GE.AND P6, PT, R14, R8, PT ;  /* 0x000000080e00720c */ /* 0x000fe40003fc6270 */
[----:B------:R-:W-:-:S03]  /*3cd0*/  SEL R9, R3, RZ, !P1 ;  /* 0x000000ff03097207 */ /* 0x000fc60004800000 */
[----:B------:R-:W-:Y:S01]  /*3ce0*/  LDGSTS.E [R123+0xe800], desc[UR10][R20.64], P4 ;  /* 0x0e800000147b7fae */ /* 0x000fe2000a1a100a */
[----:B------:R-:W-:-:S03]  /*3cf0*/  ISETP.NE.U32.AND P1, PT, R9, RZ, PT ;  /* 0x000000ff0900720c */ /* 0x000fc60003f25070 */
[----:B------:R-:W-:Y:S01]  /*3d00*/  LDGSTS.E [R123+0xf800], desc[UR10][R24.64], P0 ;  /* 0x0f800000187b7fae */ /* 0x000fe200081a100a */
[----:B------:R-:W-:Y:S02]  /*3d10*/  SEL R9, R3, RZ, !P6 ;  /* 0x000000ff03097207 */ /* 0x000fe40007000000 */
[C---:B------:R-:W-:Y:S02]  /*3d20*/  LOP3.LUT R14, R0.reuse, 0x4a, RZ, 0xfc, !PT ;  /* 0x0000004a000e7812 */ /* 0x040fe400078efcff */
[----:B------:R-:W-:Y:S02]  /*3d30*/  ISETP.NE.U32.AND P6, PT, R9, RZ, PT ;  /* 0x000000ff0900720c */ /* 0x000fe40003fc5070 */
[----:B------:R-:W-:Y:S02]  /*3d40*/  LOP3.LUT R9, R0, 0x4e, RZ, 0xfc, !PT ;  /* 0x0000004e00097812 */ /* 0x000fe400078efcff */
[-C--:B------:R-:W-:Y:S02]  /*3d50*/  ISETP.GE.AND P2, PT, R14, R8.reuse, PT ;  /* 0x000000080e00720c */ /* 0x080fe40003f46270 */
[----:B------:R-:W-:Y:S01]  /*3d60*/  ISETP.GE.AND P4, PT, R9, R8, PT ;  /* 0x000000080900720c */ /* 0x000fe20003f86270 */
[----:B------:R-:W-:Y:S01]  /*3d70*/  LDGSTS.E [R123+0x10800], desc[UR10][R28.64], P1 ;  /* 0x108000001c7b7fae */ /* 0x000fe200089a100a */
[----:B------:R-:W-:-:S04]  /*3d80*/  SEL R9, R3, RZ, !P2 ;  /* 0x000000ff03097207 */ /* 0x000fc80005000000 */
[----:B------:R-:W-:Y:S01]  /*3d90*/  ISETP.NE.U32.AND P2, PT, R9, RZ, PT ;  /* 0x000000ff0900720c */ /* 0x000fe20003f45070 */
[----:B------:R-:W-:Y:S01]  /*3da0*/  LDGSTS.E [R123+0x11800], desc[UR10][R32.64], P6 ;  /* 0x11800000207b7fae */ /* 0x000fe2000b1a100a */
[----:B------:R-:W-:Y:S02]  /*3db0*/  SEL R9, R3, RZ, !P4 ;  /* 0x000000ff03097207 */ /* 0x000fe40006000000 */
[C---:B------:R-:W-:Y:S02]  /*3dc0*/  LOP3.LUT R14, R0.reuse, 0x52, RZ, 0xfc, !PT ;  /* 0x00000052000e7812 */ /* 0x040fe400078efcff */
[----:B------:R-:W-:Y:S02]  /*3dd0*/  ISETP.NE.U32.AND P4, PT, R9, RZ, PT ;  /* 0x000000ff0900720c */ /* 0x000fe40003f85070 */
[----:B------:R-:W-:Y:S02]  /*3de0*/  LOP3.LUT R9, R0, 0x56, RZ, 0xfc, !PT ;  /* 0x0000005600097812 */ /* 0x000fe400078efcff */
[----:B------:R-:W-:-:S02]  /*3df0*/  ISETP.GE.AND P0, PT, R14, R8, PT ;  /* 0x000000080e00720c */ /* 0x000fc40003f06270 */
        /* <DEDUP_REMOVED lines=16> */
[----:B------:R-:W-:Y:S02]  /*3f00*/  LOP3.LUT R14, R0, 0x62, RZ, 0xfc, !PT ;  /* 0x00000062000e7812 */ /* 0x000fe400078efcff */
[----:B------:R-:W-:Y:S02]  /*3f10*/  ISETP.NE.U32.AND P2, PT, R9, RZ, PT ;  /* 0x000000ff0900720c */ /* 0x000fe40003f45070 */
[----:B------:R-:W-:Y:S02]  /*3f20*/  ISETP.GE.AND P4, PT, R14, R8, PT ;  /* 0x000000080e00720c */ /* 0x000fe40003f86270 */
[----:B------:R-:W-:-:S03]  /*3f30*/  LOP3.LUT R14, R0, 0x6a, RZ, 0xfc, !PT ;  /* 0x0000006a000e7812 */ /* 0x000fc600078efcff */
[----:B------:R-:W-:Y:S01]  /*3f40*/  LDGSTS.E [R123+0x16800], desc[UR10][R52.64], P6 ;  /* 0x16800000347b7fae */ /* 0x000fe2000b1a100a */
[----:B------:R-:W-:Y:S02]  /*3f50*/  ISETP.GE.AND P1, PT, R14, R8, PT ;  /* 0x000000080e00720c */ /* 0x000fe40003f26270 */
[----:B------:R-:W-:-:S03]  /*3f60*/  LOP3.LUT R14, R0, 0x72, RZ, 0xfc, !PT ;  /* 0x00000072000e7812 */ /* 0x000fc600078efcff */
[----:B------:R-:W-:Y:S01]  /*3f70*/  LDGSTS.E [R123+0x17800], desc[UR10][R56.64], P2 ;  /* 0x17800000387b7fae */ /* 0x000fe200091a100a */
[----:B------:R-:W-:-:S03]  /*3f80*/  ISETP.GE.AND P2, PT, R14, R8, PT ;  /* 0x000000080e00720c */ /* 0x000fc60003f46270 */
[----:B------:R-:W2:Y:S01]  /*3f90*/  LDL R14, [R1+0xe8] ;  /* 0x0000e800010e7983 */ /* 0x000ea20000100800 */
[C---:B------:R-:W-:Y:S02]  /*3fa0*/  LOP3.LUT R9, R0.reuse, 0x66, RZ, 0xfc, !PT ;  /* 0x0000006600097812 */ /* 0x040fe400078efcff */
[----:B------:R-:W-:Y:S01]  /*3fb0*/  LOP3.LUT R22, R0, 0x7a, RZ, 0xfc, !PT ;  /* 0x0000007a00167812 */ /* 0x000fe200078efcff */
[----:B------:R-:W3:Y:S01]  /*3fc0*/  LDL.LU.64 R38, [R1+0xc0] ;  /* 0x0000c00001267983 */ /* 0x000ee20000300a00 */
[----:B------:R-:W-:Y:S02]  /*3fd0*/  ISETP.GE.AND P0, PT, R9, R8, PT ;  /* 0x000000080900720c */ /* 0x000fe40003f06270 */
[----:B------:R-:W-:Y:S01]  /*3fe0*/  SEL R9, R3, RZ, !P4 ;  /* 0x000000ff03097207 */ /* 0x000fe20006000000 */
[----:B------:R-:W4:Y:S03]  /*3ff0*/  LDL.LU.64 R34, [R1+0xb0] ;  /* 0x0000b00001227983 */ /* 0x000f260000300a00 */
[----:B------:R-:W-:-:S02]  /*4000*/  ISETP.NE.U32.AND P4, PT, R9, RZ, PT ;  /* 0x000000ff0900720c */ /* 0x000fc40003f85070 */
[----:B------:R-:W-:-:S04]  /*4010*/  SEL R9, R3, RZ, !P0 ;  /* 0x000000ff03097207 */ /* 0x000fc80004000000 */
[----:B------:R-:W-:Y:S02]  /*4020*/  ISETP.NE.U32.AND P0, PT, R9, RZ, PT ;  /* 0x000000ff0900720c */ /* 0x000fe40003f05070 */
[----:B------:R-:W-:-:S04]  /*4030*/  LOP3.LUT R9, R0, 0x6e, RZ, 0xfc, !PT ;  /* 0x0000006e00097812 */ /* 0x000fc800078efcff */
[----:B------:R-:W-:Y:S01]  /*4040*/  ISETP.GE.AND P6, PT, R9, R8, PT ;  /* 0x000000080900720c */ /* 0x000fe20003fc6270 */
[----:B------:R-:W-:Y:S01]  /*4050*/  LDGSTS.E [R123+0x18800], desc[UR10][R60.64], P4 ;  /* 0x188000003c7b7fae */ /* 0x000fe2000a1a100a */
[----:B------:R-:W-:-:S04]  /*4060*/  SEL R9, R3, RZ, !P1 ;  /* 0x000000ff03097207 */ /* 0x000fc80004800000 */
[----:B------:R-:W-:Y:S01]  /*4070*/  ISETP.NE.U32.AND P1, PT, R9, RZ, PT ;  /* 0x000000ff0900720c */ /* 0x000fe20003f25070 */
[----:B------:R-:W-:Y:S01]  /*4080*/  LDGSTS.E [R123+0x19800], desc[UR10][R64.64], P0 ;  /* 0x19800000407b7fae */ /* 0x000fe200081a100a */
        /* <DEDUP_REMOVED lines=8> */
[----:B------:R-:W-:Y:S02]  /*4110*/  LOP3.LUT R23, R0, 0x8, RZ, 0xfc, !PT ;  /* 0x0000000800177812 */ /* 0x000fe400078efcff */
[----:B------:R-:W-:-:S09]  /*4120*/  ISETP.GE.AND P0, PT, R22, R8, PT ;  /* 0x000000081600720c */ /* 0x000fd20003f06270 */
[----:B------:R-:W-:Y:S01]  /*4130*/  LDGSTS.E [R123+0x1c800], desc[UR10][R76.64], P2 ;  /* 0x1c8000004c7b7fae */ /* 0x000fe200091a100a */
[----:B------:R-:W-:-:S03]  /*4140*/  ISETP.GE.AND P2, PT, R23, R7, PT ;  /* 0x000000071700720c */ /* 0x000fc60003f46270 */
[----:B------:R-:W3:Y:S01]  /*4150*/  LDL.LU.64 R22, [R1+0xa0] ;  /* 0x0000a00001167983 */ /* 0x000ee20000300a00 */
[----:B------:R-:W-:Y:S02]  /*4160*/  SEL R9, R3, RZ, !P4 ;  /* 0x000000ff03097207 */ /* 0x000fe40006000000 */
[----:B------:R-:W-:Y:S01]  /*4170*/  ISETP.GE.AND P6, PT, R15, R7, PT ;  /* 0x000000070f00720c */ /* 0x000fe20003fc6270 */
[----:B------:R-:W3:Y:S01]  /*4180*/  LDL.LU.64 R54, [R1+0x90] ;  /* 0x0000900001367983 */ /* 0x000ee20000300a00 */
[----:B------:R-:W-:Y:S02]  /*4190*/  ISETP.NE.U32.AND P4, PT, R9, RZ, PT ;  /* 0x000000ff0900720c */ /* 0x000fe40003f85070 */
[----:B------:R-:W-:Y:S01]  /*41a0*/  LOP3.LUT R9, R0, 0x7e, RZ, 0xfc, !PT ;  /* 0x0000007e00097812 */ /* 0x000fe200078efcff */
[----:B------:R-:W1:Y:S03]  /*41b0*/  S2R R15, SR_TID.X ;  /* 0x00000000000f7919 */ /* 0x000e660000002100 */
[----:B------:R-:W-:Y:S01]  /*41c0*/  ISETP.GE.AND P1, PT, R9, R8, PT ;  /* 0x000000080900720c */ /* 0x000fe20003f26270 */
[----:B------:R-:W3:Y:S01]  /*41d0*/  LDL.LU.64 R50, [R1+0x80] ;  /* 0x0000800001327983 */ /* 0x000ee20000300a00 */
[----:B------:R-:W-:-:S04]  /*41e0*/  SEL R9, R3, RZ, !P0 ;  /* 0x000000ff03097207 */ /* 0x000fc80004000000 */
[----:B------:R-:W-:Y:S01]  /*41f0*/  ISETP.NE.U32.AND P0, PT, R9, RZ, PT ;  /* 0x000000ff0900720c */ /* 0x000fe20003f05070 */
[----:B------:R-:W-:Y:S01]  /*4200*/  LDGSTS.E [R123+0x1d800], desc[UR10][R80.64], P4 ;  /* 0x1d800000507b7fae */ /* 0x000fe2000a1a100a */
[----:B------:R-:W-:-:S04]  /*4210*/  SEL R9, R3, RZ, !P1 ;  /* 0x000000ff03097207 */ /* 0x000fc80004800000 */
[----:B------:R-:W-:-:S07]  /*4220*/  ISETP.NE.U32.AND P1, PT, R9, RZ, PT ;  /* 0x000000ff0900720c */ /* 0x000fce0003f25070 */
[----:B------:R-:W-:Y:S06]  /*4230*/  LDGSTS.E [R123+0x1e800], desc[UR10][R84.64], P0 ;  /* 0x1e800000547b7fae */ /* 0x000fec00081a100a */
[----:B------:R-:W-:Y:S01]  /*4240*/  LDGSTS.E [R123+0x1f800], desc[UR10][R120.64], P1 ;  /* 0x1f800000787b7fae */ /* 0x000fe200089a100a */
[----:B------:R-:W-:Y:S02]  /*4250*/  ISETP.GE.AND P1, PT, R0, R7, PT ;  /* 0x000000070000720c */ /* 0x000fe40003f26270 */
[----:B-1----:R-:W-:Y:S01]  /*4260*/  LOP3.LUT R15, R15, 0x7f, RZ, 0xc0, !PT ;  /* 0x0000007f0f0f7812 */ /* 0x002fe200078ec0ff */
[----:B------:R-:W0:Y:S03]  /*4270*/  LDGDEPBAR ;  /* 0x00000000000079af */ /* 0x000e260000000000 */
[----:B------:R-:W-:-:S04]  /*4280*/  ISETP.GE.AND P0, PT, R15, R8, PT ;  /* 0x000000080f00720c */ /* 0x000fc80003f06270 */
[----:B------:R-:W-:Y:S02]  /*4290*/  SEL R9, R3, RZ, !P0 ;  /* 0x000000ff03097207 */ /* 0x000fe40004000000 */
[----:B------:R-:W-:Y:S02]  /*42a0*/  SEL R3, RZ, 0x4, P1 ;  /* 0x00000004ff037807 */ /* 0x000fe40000800000 */
[----:B------:R-:W-:Y:S02]  /*42b0*/  ISETP.NE.U32.AND P1, PT, R9, RZ, PT ;  /* 0x000000ff0900720c */ /* 0x000fe40003f25070 */
[----:B------:R-:W-:-:S04]  /*42c0*/  ISETP.GT.AND P0, PT, R6, 0xff, PT ;  /* 0x000000ff0600780c */ /* 0x000fc80003f04270 */
[----:B------:R-:W-:Y:S02]  /*42d0*/  SEL R9, R3, RZ, P0 ;  /* 0x000000ff03097207 */ /* 0x000fe40000000000 */
[----:B------:R-:W-:Y:S02]  /*42e0*/  SEL R3, RZ, 0x4, P5 ;  /* 0x00000004ff037807 */ /* 0x000fe40002800000 */
[----:B------:R-:W-:Y:S02]  /*42f0*/  ISETP.NE.U32.AND P5, PT, R9, RZ, PT ;  /* 0x000000ff0900720c */ /* 0x000fe40003fa5070 */
[----:B------:R-:W-:Y:S02]  /*4300*/  SEL R3, R3, RZ, P0 ;  /* 0x000000ff03037207 */ /* 0x000fe40000000000 */
[----:B------:R-:W-:Y:S02]  /*4310*/  ISETP.GE.AND P4, PT, R18, R7, PT ;  /* 0x000000071200720c */ /* 0x000fe40003f86270 */
[----:B------:R-:W-:Y:S01]  /*4320*/  P2R R46, PR, RZ, 0x40 ;  /* 0x00000040ff2e7803 */ /* 0x000fe20000000000 */
[C---:B--2---:R-:W-:Y:S01]  /*4330*/  VIADD R124, R14.reuse, UR5 ;  /* 0x000000050e7c7c36 */ /* 0x044fe20008000000 */
[----:B------:R-:W-:-:S02]  /*4340*/  LOP3.LUT R0, R14, 0x40, RZ, 0x3c, !PT ;  /* 0x000000400e007812 */ /* 0x000fc400078e3cff */
[----:B------:R-:W1:Y:S02]  /*4350*/  S2R R14, SR_TID.X ;  /* 0x00000000000e7919 */ /* 0x000e640000002100 */
[----:B------:R-:W-:Y:S01]  /*4360*/  LDGSTS.E [R124+0x40000], desc[UR10][R88.64], P1 ;  /* 0x40000000587c7fae */ /* 0x000fe200089a100a */
[----:B------:R-:W-:-:S03]  /*4370*/  VIADD R9, R0, UR5 ;  /* 0x0000000500097c36 */ /* 0x000fc60008000000 */
[----:B------:R-:W-:Y:S04]  /*4380*/  LDGSTS.E [R124+0x41000], desc[UR10][R92.64], P1 ;  /* 0x410000005c7c7fae */ /* 0x000fe800089a100a */
[----:B------:R-:W-:Y:S04]  /*4390*/  LDGSTS.E [R124+0x42000], desc[UR10][R96.64], P1 ;  /* 0x42000000607c7fae */ /* 0x000fe800089a100a */
[----:B------:R-:W-:Y:S04]  /*43a0*/  LDGSTS.E [R124+0x43000], desc[UR10][R100.64], P1 ;  /* 0x43000000647c7fae */ /* 0x000fe800089a100a */
[----:B------:R-:W-:Y:S04]  /*43b0*/  LDGSTS.E [R124+0x44000], desc[UR10][R104.64], P1 ;  /* 0x44000000687c7fae */ /* 0x000fe800089a100a */
[----:B------:R-:W-:Y:S04]  /*43c0*/  LDGSTS.E [R124+0x45000], desc[UR10][R108.64], P1 ;  /* 0x450000006c7c7fae */ /* 0x000fe800089a100a */
[----:B------:R-:W-:Y:S01]  /*43d0*/  LDGSTS.E [R124+0x46000], desc[UR10][R112.64], P1 ;  /* 0x46000000707c7fae */ /* 0x000fe200089a100a */
[----:B-1----:R-:W-:-:S03]  /*43e0*/  SHF.R.U32.HI R15, RZ, 0x8, R14 ;  /* 0x00000008ff0f7819 */ /* 0x002fc6000001160e */
[----:B------:R-:W-:Y:S04]  /*43f0*/  LDGSTS.E [R124+0x47000], desc[UR10][R116.64], P1 ;  /* 0x47000000747c7fae */ /* 0x000fe800089a100a */
[----:B------:R-:W-:Y:S01]  /*4400*/  LDGSTS.E [R9+0x40800], desc[UR10][R90.64], P1 ;  /* 0x408000005a097fae */ /* 0x000fe200089a100a */
[----:B------:R-:W-:-:S03]  /*4410*/  SGXT.U32 R15, R15, 0x1 ;  /* 0x000000010f0f781a */ /* 0x000fc60000000000 */
[----:B------:R-:W-:Y:S04]  /*4420*/  LDGSTS.E [R9+0x41800], desc[UR10][R94.64], P1 ;  /* 0x418000005e097fae */ /* 0x000fe800089a100a */
[----:B------:R-:W-:Y:S01]  /*4430*/  LDGSTS.E [R9+0x42800], desc[UR10][R98.64], P1 ;  /* 0x4280000062097fae */ /* 0x000fe200089a100a */
[----:B------:R-:W-:-:S03]  /*4440*/  LOP3.LUT R15, R15, 0xc, RZ, 0xfc, !PT ;  /* 0x0000000c0f0f7812 */ /* 0x000fc600078efcff */
[----:B------:R-:W-:Y:S04]  /*4450*/  LDGSTS.E [R9+0x43800], desc[UR10][R102.64], P1 ;  /* 0x4380000066097fae */ /* 0x000fe800089a100a */
[----:B------:R-:W-:Y:S04]  /*4460*/  LDGSTS.E [R9+0x44800], desc[UR10][R106.64], P1 ;  /* 0x448000006a097fae */ /* 0x000fe800089a100a */
[----:B------:R-:W-:Y:S04]  /*4470*/  LDGSTS.E [R9+0x45800], desc[UR10][R110.64], P1 ;  /* 0x458000006e097fae */ /* 0x000fe800089a100a */
[----:B------:R-:W-:Y:S04]  /*4480*/  LDGSTS.E [R9+0x46800], desc[UR10][R114.64], P1 ;  /* 0x4680000072097fae */ /* 0x000fe800089a100a */
[----:B------:R-:W-:Y:S01]  /*4490*/  LDGSTS.E [R9+0x47800], desc[UR10][R118.64], P1 ;  /* 0x4780000076097fae */ /* 0x000fe200089a100a */
[----:B------:R-:W-:-:S02]  /*44a0*/  ISETP.NE.U32.AND P1, PT, R3, RZ, PT ;  /* 0x000000ff0300720c */ /* 0x000fc40003f25070 */
[----:B------:R-:W-:Y:S01]  /*44b0*/  SEL R3, RZ, 0x4, P2 ;  /* 0x00000004ff037807 */ /* 0x000fe20001000000 */
[----:B------:R-:W0:Y:S01]  /*44c0*/  LDGDEPBAR ;  /* 0x00000000000079af */ /* 0x000e220000000000 */
[----:B------:R-:W-:Y:S01]  /*44d0*/  BAR.SYNC.DEFER_BLOCKING 0x0 ;  /* 0x0000000000007b1d */ /* 0x000fe20000010000 */
[----:B------:R-:W-:Y:S02]  /*44e0*/  ISETP.GE.AND P2, PT, R15, R7, PT ;  /* 0x000000070f00720c */ /* 0x000fe40003f46270 */
[----:B------:R-:W-:-:S04]  /*44f0*/  SHF.R.U32.HI R15, RZ, 0x8, R14 ;  /* 0x00000008ff0f7819 */ /* 0x000fc8000001160e */
[----:B------:R-:W-:-:S04]  /*4500*/  SGXT.U32 R15, R15, 0x1 ;  /* 0x000000010f0f781a */ /* 0x000fc80000000000 */
[----:B------:R-:W-:Y:S02]  /*4510*/  LOP3.LUT R15, R15, 0x10, RZ, 0xfc, !PT ;  /* 0x000000100f0f7812 */ /* 0x000fe400078efcff */
[----:B------:R-:W-:Y:S02]  /*4520*/  SEL R0, RZ, 0x4, P3 ;  /* 0x00000004ff007807 */ /* 0x000fe40001800000 */
[----:B------:R-:W-:Y:S02]  /*4530*/  ISETP.GE.AND P3, PT, R15, R7, PT ;  /* 0x000000070f00720c */ /* 0x000fe40003f66270 */
[----:B------:R-:W-:Y:S02]  /*4540*/  SHF.R.U32.HI R15, RZ, 0x8, R14 ;  /* 0x00000008ff0f7819 */ /* 0x000fe4000001160e */
[----:B------:R-:W-:Y:S02]  /*4550*/  SEL R18, R3, RZ, P0 ;  /* 0x000000ff03127207 */ /* 0x000fe40000000000 */
[----:B------:R-:W-:-:S02]  /*4560*/  SGXT.U32 R15, R15, 0x1 ;  /* 0x000000010f0f781a */ /* 0x000fc40000000000 */
[----:B------:R-:W-:Y:S02]  /*4570*/  SEL R3, RZ, 0x4, P2 ;  /* 0x00000004ff037807 */ /* 0x000fe40001000000 */
[----:B------:R-:W-:Y:S02]  /*4580*/  LOP3.LUT R15, R15, 0x14, RZ, 0xfc, !PT ;  /* 0x000000140f0f7812 */ /* 0x000fe400078efcff */
[----:B------:R-:W-:Y:S02]  /*4590*/  ISETP.NE.U32.AND P2, PT, R18, RZ, PT ;  /* 0x000000ff1200720c */ /* 0x000fe40003f45070 */
[----:B------:R-:W-:Y:S02]  /*45a0*/  SEL R18, RZ, 0x4, P3 ;  /* 0x00000004ff127807 */ /* 0x000fe40001800000 */
[----:B------:R-:W-:Y:S02]  /*45b0*/  ISETP.GE.AND P3, PT, R15, R7, PT ;  /* 0x000000070f00720c */ /* 0x000fe40003f66270 */
[----:B------:R-:W-:-:S02]  /*45c0*/  SHF.R.U32.HI R15, RZ, 0x8, R14 ;  /* 0x00000008ff0f7819 */ /* 0x000fc4000001160e */
[----:B------:R-:W-:Y:S02]  /*45d0*/  SEL R3, R3, RZ, P0 ;  /* 0x000000ff03037207 */ /* 0x000fe40000000000 */
[----:B------:R-:W-:Y:S02]  /*45e0*/  SGXT.U32 R15, R15, 0x1 ;  /* 0x000000010f0f781a */ /* 0x000fe40000000000 */
[----:B------:R-:W-:Y:S02]  /*45f0*/  SEL R26, RZ, 0x4, P3 ;  /* 0x00000004ff1a7807 */ /* 0x000fe40001800000 */
[----:B------:R-:W-:Y:S01]  /*4600*/  ISETP.NE.U32.AND P3, PT, R3, RZ, PT ;  /* 0x000000ff0300720c */ /* 0x000fe20003f65070 */
[----:B------:R-:W-:Y:S01]  /*4610*/  IMAD.SHL.U32 R3, R4, 0x80, RZ ;  /* 0x0000008004037824 */ /* 0x000fe200078e00ff */
[----:B------:R-:W-:-:S03]  /*4620*/  LOP3.LUT R15, R15, 0x18, RZ, 0xfc, !PT ;  /* 0x000000180f0f7812 */ /* 0x000fc600078efcff */
[----:B---3--:R-:W-:Y:S01]  /*4630*/  IMAD.WIDE R38, R3, 0x4, R38 ;  /* 0x0000000403267825 */ /* 0x008fe200078e0226 */
[----:B------:R-:W-:-:S03]  /*4640*/  ISETP.GE.AND P6, PT, R15, R7, PT ;  /* 0x000000070f00720c */ /* 0x000fc60003fc6270 */
[C---:B----4-:R-:W-:Y:S01]  /*4650*/  IMAD.WIDE R34, R3.reuse, 0x4, R34 ;  /* 0x0000000403227825 */ /* 0x050fe200078e0222 */
[----:B------:R-:W-:Y:S01]  /*4660*/  SHF.R.U32.HI R15, RZ, 0x8, R14 ;  /* 0x00000008ff0f7819 */ /* 0x000fe2000001160e */
[----:B------:R-:W-:Y:S01]  /*4670*/  @!PT LDS RZ, [RZ] ;  /* 0x00000000fffff984 */ /* 0x000fe20000000800 */
[----:B------:R-:W-:Y:S01]  /*4680*/  @!PT LDS RZ, [RZ] ;  /* 0x00000000fffff984 */ /* 0x000fe20000000800 */
[----:B------:R-:W-:Y:S01]  /*4690*/  @!PT LDS RZ, [RZ] ;  /* 0x00000000fffff984 */ /* 0x000fe20000000800 */
[----:B------:R-:W-:Y:S02]  /*46a0*/  LDGSTS.E [R122+0x20000], desc[UR10][R38.64], P5 ;  /* 0x20000000267a7fae */ /* 0x000fe4000a9a100a */
[----:B------:R-:W-:Y:S01]  /*46b0*/  IMAD.WIDE R22, R3, 0x4, R22 ;  /* 0x0000000403167825 */ /* 0x000fe200078e0216 */
[----:B------:R-:W-:Y:S01]  /*46c0*/  SEL R14, RZ, 0x4, P6 ;  /* 0x00000004ff0e7807 */ /* 0x000fe20003000000 */
[----:B------:R-:W-:Y:S04]  /*46d0*/  LDGSTS.E [R122+0x21000], desc[UR10][R34.64], P1 ;  /* 0x21000000227a7fae */ /* 0x000fe800089a100a */
[----:B------:R1:W-:Y:S02]  /*46e0*/  LDGSTS.E [R122+0x22000], desc[UR10][R22.64], P2 ;  /* 0x22000000167a7fae */ /* 0x0003e400091a100a */
[----:B-1----:R-:W-:-:S04]  /*46f0*/  SEL R22, R14, RZ, P0 ;  /* 0x000000ff0e167207 */ /* 0x002fc80000000000 */
[----:B------:R-:W-:Y:S02]  /*4700*/  ISETP.NE.U32.AND P2, PT, R22, RZ, PT ;  /* 0x000000ff1600720c */ /* 0x000fe40003f45070 */
[----:B------:R-:W2:Y:S01]  /*4710*/  LDL.LU.64 R22, [R1+0x70] ;  /* 0x0000700001167983 */ /* 0x000ea20000300a00 */
[----:B------:R-:W-:Y:S02]  /*4720*/  SGXT.U32 R15, R15, 0x1 ;  /* 0x000000010f0f781a */ /* 0x000fe40000000000 */
[----:B------:R-:W-:Y:S01]  /*4730*/  SEL R27, R18, RZ, P0 ;  /* 0x000000ff121b7207 */ /* 0x000fe20000000000 */
[----:B------:R-:W1:Y:S01]  /*4740*/  S2R R14, SR_TID.X ;  /* 0x00000000000e7919 */ /* 0x000e620000002100 */
[----:B------:R-:W-:Y:S01]  /*4750*/  LOP3.LUT R15, R15, 0x1c, RZ, 0xfc, !PT ;  /* 0x0000001c0f0f7812 */ /* 0x000fe200078efcff */
[----:B------:R-:W3:Y:S03]  /*4760*/  S2R R35, SR_TID.X ;  /* 0x0000000000237919 */ /* 0x000ee60000002100 */
[----:B------:R-:W-:-:S02]  /*4770*/  ISETP.GE.AND P6, PT, R15, R7, PT ;  /* 0x000000070f00720c */ /* 0x000fc40003fc6270 */
[----:B------:R-:W4:Y:S01]  /*4780*/  S2R R15, SR_TID.X ;  /* 0x00000000000f7919 */ /* 0x000f220000002100 */
[----:B------:R-:W1:Y:S01]  /*4790*/  S2R R18, SR_TID.X ;  /* 0x0000000000127919 */ /* 0x000e620000002100 */
[----:B------:R-:W-:Y:S01]  /*47a0*/  SEL R31, RZ, 0x4, P6 ;  /* 0x00000004ff1f7807 */ /* 0x000fe20003000000 */
[----:B------:R-:W1:Y:S01]  /*47b0*/  S2R R43, SR_TID.X ;  /* 0x00000000002b7919 */ /* 0x000e620000002100 */
[----:B------:R-:W-:Y:S01]  /*47c0*/  IMAD.WIDE R54, R3, 0x4, R54 ;  /* 0x0000000403367825 */ /* 0x000fe200078e0236 */
[----:B------:R-:W2:Y:S01]  /*47d0*/  LDL.LU.64 R66, [R1+0x68] ;  /* 0x0000680001427983 */ /* 0x000ea20000300a00 */
[----:B----4-:R-:W-:-:S03]  /*47e0*/  SHF.R.U32.HI R15, RZ, 0x8, R15 ;  /* 0x00000008ff0f7819 */ /* 0x010fc6000001160f */
[----:B------:R4:W-:Y:S01]  /*47f0*/  LDGSTS.E [R122+0x23000], desc[UR10][R54.64], P3 ;  /* 0x23000000367a7fae */ /* 0x0009e200099a100a */
[----:B------:R-:W-:Y:S01]  /*4800*/  SGXT.U32 R15, R15, 0x1 ;  /* 0x000000010f0f781a */ /* 0x000fe20000000000 */
[----:B------:R-:W-:Y:S01]  /*4810*/  IMAD.WIDE R50, R3, 0x4, R50 ;  /* 0x0000000403327825 */ /* 0x000fe200078e0232 */
[----:B------:R-:W-:Y:S01]  /*4820*/  ISETP.NE.U32.AND P5, PT, R27, RZ, PT ;  /* 0x000000ff1b00720c */ /* 0x000fe20003fa5070 */
[----:B------:R-:W4:Y:S01]  /*4830*/  LDL.LU.64 R62, [R1+0x58] ;  /* 0x00005800013e7983 */ /* 0x000f220000300a00 */
[----:B------:R-:W-:Y:S02]  /*4840*/  LOP3.LUT R15, R15, 0x20, RZ, 0xfc, !PT ;  /* 0x000000200f0f7812 */ /* 0x000fe400078efcff */
[----:B------:R-:W-:Y:S01]  /*4850*/  SEL R27, R26, RZ, P0 ;  /* 0x000000ff1a1b7207 */ /* 0x000fe20000000000 */
[----:B------:R-:W4:Y:S01]  /*4860*/  LDL.LU.64 R58, [R1+0x48] ;  /* 0x00004800013a7983 */ /* 0x000f220000300a00 */
[----:B------:R-:W-:Y:S02]  /*4870*/  ISETP.GE.AND P6, PT, R15, R7, PT ;  /* 0x000000070f00720c */ /* 0x000fe40003fc6270 */
[--C-:B-1----:R-:W-:Y:S01]  /*4880*/  SHF.R.U32.HI R15, RZ, 0x8, R18.reuse ;  /* 0x00000008ff0f7819 */ /* 0x102fe20000011612 */
[----:B------:R-:W1:Y:S01]  /*4890*/  S2R R26, SR_TID.X ;  /* 0x00000000001a7919 */ /* 0x000e620000002100 */
[----:B------:R-:W-:-:S02]  /*48a0*/  SHF.R.U32.HI R18, RZ, 0x8, R18 ;  /* 0x00000008ff127819 */ /* 0x000fc40000011612 */
[----:B------:R-:W-:Y:S01]  /*48b0*/  ISETP.NE.U32.AND P1, PT, R27, RZ, PT ;  /* 0x000000ff1b00720c */ /* 0x000fe20003f25070 */
[----:B------:R1:W-:Y:S01]  /*48c0*/  LDGSTS.E [R122+0x24000], desc[UR10][R50.64], P5 ;  /* 0x24000000327a7fae */ /* 0x0003e2000a9a100a */
[----:B------:R-:W-:Y:S02]  /*48d0*/  SGXT.U32 R18, R18, 0x1 ;  /* 0x000000011212781a */ /* 0x000fe40000000000 */
[----:B------:R-:W-:Y:S01]  /*48e0*/  SGXT.U32 R15, R15, 0x1 ;  /* 0x000000010f0f781a */ /* 0x000fe20000000000 */
[----:B------:R-:W4:Y:S01]  /*48f0*/  LDL.LU.64 R54, [R1+0x38] ;  /* 0x0000380001367983 */ /* 0x000f220000300a00 */
[----:B------:R-:W-:Y:S02]  /*4900*/  LOP3.LUT R18, R18, 0x24, RZ, 0xfc, !PT ;  /* 0x0000002412127812 */ /* 0x000fe400078efcff */
[----:B------:R-:W-:Y:S02]  /*4910*/  SEL R39, RZ, 0x4, P6 ;  /* 0x00000004ff277807 */ /* 0x000fe40003000000 */
[----:B------:R-:W-:-:S02]  /*4920*/  LOP3.LUT R15, R15, 0x28, RZ, 0xfc, !PT ;  /* 0x000000280f0f7812 */ /* 0x000fc400078efcff */
[-C--:B------:R-:W-:Y:S01]  /*4930*/  ISETP.GE.AND P6, PT, R18, R7.reuse, PT ;  /* 0x000000071200720c */ /* 0x080fe20003fc6270 */
[----:B------:R-:W1:Y:S03]  /*4940*/  S2R R27, SR_TID.X ;  /* 0x00000000001b7919 */ /* 0x000e660000002100 */
[----:B------:R-:W-:Y:S01]  /*4950*/  SEL R18, RZ, 0x4, P6 ;  /* 0x00000004ff127807 */ /* 0x000fe20003000000 */
[----:B------:R-:W4:Y:S01]  /*4960*/  LDL.LU.64 R50, [R1+0x28] ;  /* 0x0000280001327983 */ /* 0x000f220000300a00 */
[----:B------:R-:W-:Y:S02]  /*4970*/  ISETP.GE.AND P6, PT, R15, R7, PT ;  /* 0x000000070f00720c */ /* 0x000fe40003fc6270 */
[----:B------:R-:W1:Y:S02]  /*4980*/  S2R R15, SR_TID.X ;  /* 0x00000000000f7919 */ /* 0x000e640000002100 */
[----:B------:R-:W-:-:S02]  /*4990*/  SEL R42, RZ, 0x4, P6 ;  /* 0x00000004ff2a7807 */ /* 0x000fc40003000000 */
[----:B-1----:R-:W-:-:S04]  /*49a0*/  SHF.R.U32.HI R15, RZ, 0x8, R15 ;  /* 0x00000008ff0f7819 */ /* 0x002fc8000001160f */
[----:B------:R-:W-:-:S04]  /*49b0*/  SGXT.U32 R15, R15, 0x1 ;  /* 0x000000010f0f781a */ /* 0x000fc80000000000 */
[----:B------:R-:W-:-:S04]  /*49c0*/  LOP3.LUT R15, R15, 0x2c, RZ, 0xfc, !PT ;  /* 0x0000002c0f0f7812 */ /* 0x000fc800078efcff */
[----:B------:R-:W-:Y:S02]  /*49d0*/  ISETP.GE.AND P6, PT, R15, R7, PT ;  /* 0x000000070f00720c */ /* 0x000fe40003fc6270 */
[--C-:B------:R-:W-:Y:S02]  /*49e0*/  SHF.R.U32.HI R15, RZ, 0x8, R26.reuse ;  /* 0x00000008ff0f7819 */ /* 0x100fe4000001161a */
[----:B------:R-:W-:-:S04]  /*49f0*/  SHF.R.U32.HI R26, RZ, 0x8, R26 ;  /* 0x00000008ff1a7819 */ /* 0x000fc8000001161a */
[----:B------:R-:W-:Y:S02]  /*4a00*/  SGXT.U32 R26, R26, 0x1 ;  /* 0x000000011a1a781a */ /* 0x000fe40000000000 */
[----:B------:R-:W-:Y:S02]  /*4a10*/  SGXT.U32 R15, R15, 0x1 ;  /* 0x000000010f0f781a */ /* 0x000fe40000000000 */
[----:B------:R-:W-:Y:S02]  /*4a20*/  LOP3.LUT R26, R26, 0x30, RZ, 0xfc, !PT ;  /* 0x000000301a1a7812 */ /* 0x000fe400078efcff */
[----:B------:R-:W-:Y:S02]  /*4a30*/  SEL R38, RZ, 0x4, P6 ;  /* 0x00000004ff267807 */ /* 0x000fe40003000000 */
[----:B------:R-:W-:Y:S02]  /*4a40*/  LOP3.LUT R15, R15, 0x34, RZ, 0xfc, !PT ;  /* 0x000000340f0f7812 */ /* 0x000fe400078efcff */
[----:B------:R-:W-:-:S04]  /*4a50*/  ISETP.GE.AND P6, PT, R26, R7, PT ;  /* 0x000000071a00720c */ /* 0x000fc80003fc6270 */
[----:B------:R-:W-:Y:S02]  /*4a60*/  SEL R34, RZ, 0x4, P6 ;  /* 0x00000004ff227807 */ /* 0x000fe40003000000 */
[----:B------:R-:W-:Y:S02]  /*4a70*/  ISETP.GE.AND P6, PT, R15, R7, PT ;  /* 0x000000070f00720c */ /* 0x000fe40003fc6270 */
[----:B------:R-:W1:Y:S02]  /*4a80*/  S2R R15, SR_TID.X ;  /* 0x00000000000f7919 */ /* 0x000e640000002100 */
[----:B------:R-:W-:Y:S02]  /*4a90*/  SEL R30, RZ, 0x4, P6 ;  /* 0x00000004ff1e7807 */ /* 0x000fe40003000000 */
[----:B------:R-:W-:Y:S02]  /*4aa0*/  SHF.R.U32.HI R27, RZ, 0x8, R27 ;  /* 0x00000008ff1b7819 */ /* 0x000fe4000001161b */
[----:B------:R-:W-:-:S02]  /*4ab0*/  SEL R31, R31, RZ, P0 ;  /* 0x000000ff1f1f7207 */ /* 0x000fc40000000000 */
        /* <DEDUP_REMOVED lines=10> */
[----:B------:R-:W-:Y:S02]  /*4b60*/  ISETP.GE.AND P6, PT, R14, R7, PT ;  /* 0x000000070e00720c */ /* 0x000fe40003fc6270 */
[----:B------:R-:W-:-:S02]  /*4b70*/  LOP3.LUT R15, R15, 0x40, RZ, 0xfc, !PT ;  /* 0x000000400f0f7812 */ /* 0x000fc400078efcff */
[----:B------:R-:W-:Y:S02]  /*4b80*/  SGXT.U32 R27, R27, 0x1 ;  /* 0x000000011b1b781a */ /* 0x000fe40000000000 */
[----:B------:R-:W-:Y:S02]  /*4b90*/  ISETP.NE.U32.AND P3, PT, R31, RZ, PT ;  /* 0x000000ff1f00720c */ /* 0x000fe40003f65070 */
[----:B---3--:R-:W-:Y:S02]  /*4ba0*/  SHF.R.U32.HI R31, RZ, 0x8, R35 ;  /* 0x00000008ff1f7819 */ /* 0x008fe40000011623 */
[----:B------:R-:W-:Y:S02]  /*4bb0*/  SEL R14, RZ, 0x4, P6 ;  /* 0x00000004ff0e7807 */ /* 0x000fe40003000000 */
[----:B------:R-:W-:Y:S02]  /*4bc0*/  ISETP.GE.AND P6, PT, R15, R7, PT ;  /* 0x000000070f00720c */ /* 0x000fe40003fc6270 */
[----:B------:R-:W-:-:S02]  /*4bd0*/  LOP3.LUT R27, R27, 0x44, RZ, 0xfc, !PT ;  /* 0x000000441b1b7812 */ /* 0x000fc400078efcff */
[----:B------:R-:W-:Y:S02]  /*4be0*/  SGXT.U32 R31, R31, 0x1 ;  /* 0x000000011f1f781a */ /* 0x000fe40000000000 */
[----:B------:R-:W-:Y:S02]  /*4bf0*/  SHF.R.U32.HI R35, RZ, 0x8, R35 ;  /* 0x00000008ff237819 */ /* 0x000fe40000011623 */
[----:B------:R-:W-:Y:S02]  /*4c00*/  SEL R39, R39, RZ, P0 ;  /* 0x000000ff27277207 */ /* 0x000fe40000000000 */
[----:B------:R-:W-:Y:S02]  /*4c10*/  SEL R15, RZ, 0x4, P6 ;  /* 0x00000004ff0f7807 */ /* 0x000fe40003000000 */
[----:B------:R-:W-:Y:S02]  /*4c20*/  ISETP.GE.AND P6, PT, R27, R7, PT ;  /* 0x000000071b00720c */ /* 0x000fe40003fc6270 */
[----:B------:R-:W-:-:S02]  /*4c30*/  LOP3.LUT R31, R31, 0x48, RZ, 0xfc, !PT ;  /* 0x000000481f1f7812 */ /* 0x000fc400078efcff */
[----:B------:R-:W-:Y:S02]  /*4c40*/  SGXT.U32 R35, R35, 0x1 ;  /* 0x000000012323781a */ /* 0x000fe40000000000 */
[----:B------:R-:W-:Y:S02]  /*4c50*/  ISETP.NE.U32.AND P5, PT, R39, RZ, PT ;  /* 0x000000ff2700720c */ /* 0x000fe40003fa5070 */
[----:B------:R-:W-:Y:S02]  /*4c60*/  SHF.R.U32.HI R39, RZ, 0x8, R43 ;  /* 0x00000008ff277819 */ /* 0x000fe4000001162b */
[----:B------:R-:W-:Y:S02]  /*4c70*/  SEL R27, RZ, 0x4, P6 ;  /* 0x00000004ff1b7807 */ /* 0x000fe40003000000 */
[----:B------:R-:W-:Y:S02]  /*4c80*/  ISETP.GE.AND P6, PT, R31, R7, PT ;  /* 0x000000071f00720c */ /* 0x000fe40003fc6270 */
[----:B------:R-:W-:-:S02]  /*4c90*/  LOP3.LUT R35, R35, 0x4c, RZ, 0xfc, !PT ;  /* 0x0000004c23237812 */ /* 0x000fc400078efcff */
[----:B------:R-:W-:Y:S02]  /*4ca0*/  SGXT.U32 R39, R39, 0x1 ;  /* 0x000000012727781a */ /* 0x000fe40000000000 */
[----:B------:R-:W-:Y:S02]  /*4cb0*/  SHF.R.U32.HI R43, RZ, 0x8, R43 ;  /* 0x00000008ff2b7819 */ /* 0x000fe4000001162b */
[----:B------:R-:W-:Y:S02]  /*4cc0*/  SEL R31, RZ, 0x4, P6 ;  /* 0x00000004ff1f7807 */ /* 0x000fe40003000000 */
[----:B------:R-:W-:Y:S02]  /*4cd0*/  ISETP.GE.AND P6, PT, R35, R7, PT ;  /* 0x000000072300720c */ /* 0x000fe40003fc6270 */
[----:B------:R-:W-:Y:S02]  /*4ce0*/  LOP3.LUT R39, R39, 0x50, RZ, 0xfc, !PT ;  /* 0x0000005027277812 */ /* 0x000fe400078efcff */
[----:B------:R-:W-:-:S02]  /*4cf0*/  SGXT.U32 R43, R43, 0x1 ;  /* 0x000000012b2b781a */ /* 0x000fc40000000000 */
[----:B------:R-:W-:Y:S02]  /*4d00*/  SEL R35, RZ, 0x4, P6 ;  /* 0x00000004ff237807 */ /* 0x000fe40003000000 */
[-C--:B------:R-:W-:Y:S02]  /*4d10*/  ISETP.GE.AND P6, PT, R39, R7.reuse, PT ;  /* 0x000000072700720c */ /* 0x080fe40003fc6270 */
[----:B------:R-:W-:Y:S02]  /*4d20*/  LOP3.LUT R43, R43, 0x54, RZ, 0xfc, !PT ;  /* 0x000000542b2b7812 */ /* 0x000fe400078efcff */
[----:B------:R-:W-:Y:S02]  /*4d30*/  SEL R39, RZ, 0x4, P6 ;  /* 0x00000004ff277807 */ /* 0x000fe40003000000 */
[----:B------:R-:W-:Y:S02]  /*4d40*/  ISETP.GE.AND P6, PT, R43, R7, PT ;  /* 0x000000072b00720c */ /* 0x000fe40003fc6270 */
[----:B------:R-:W-:-:S02]  /*4d50*/  SEL R18, R18, RZ, P0 ;  /* 0x000000ff12127207 */ /* 0x000fc40000000000 */
[----:B------:R-:W-:Y:S02]  /*4d60*/  SEL R43, RZ, 0x4, P6 ;  /* 0x00000004ff2b7807 */ /* 0x000fe40003000000 */
[----:B------:R-:W-:Y:S01]  /*4d70*/  ISETP.GE.AND P6, PT, R19, R7, PT ;  /* 0x000000071300720c */ /* 0x000fe20003fc6270 */
[----:B--2---:R-:W-:-:S05]  /*4d80*/  IMAD.WIDE R22, R3, 0x4, R22 ;  /* 0x0000000403167825 */ /* 0x004fca00078e0216 */
[----:B------:R1:W-:Y:S01]  /*4d90*/  LDGSTS.E [R122+0x25000], desc[UR10][R22.64], P1 ;  /* 0x25000000167a7fae */ /* 0x0003e200089a100a */
[----:B------:R-:W-:-:S03]  /*4da0*/  ISETP.NE.U32.AND P1, PT, R18, RZ, PT ;  /* 0x000000ff1200720c */ /* 0x000fc60003f25070 */
[----:B------:R-:W1:Y:S04]  /*4db0*/  LDL.LU.64 R22, [R1+0x18] ;  /* 0x0000180001167983 */ /* 0x000e680000300a00 */
[----:B------:R-:W2:Y:S01]  /*4dc0*/  LDL.LU.64 R18, [R1] ;  /* 0x0000000001127983 */ /* 0x000ea20000300a00 */
[----:B------:R-:W-:Y:S02]  /*4dd0*/  SEL R47, RZ, 0x4, P6 ;  /* 0x00000004ff2f7807 */ /* 0x000fe40003000000 */
[----:B------:R-:W-:Y:S01]  /*4de0*/  ISETP.GE.AND P6, PT, R2, R7, PT ;  /* 0x000000070200720c */ /* 0x000fe20003fc6270 */
[----:B------:R-:W-:-:S03]  /*4df0*/  IMAD.WIDE R66, R3, 0x4, R66 ;  /* 0x0000000403427825 */ /* 0x000fc600078e0242 */
[----:B------:R-:W-:Y:S02]  /*4e00*/  SEL R2, RZ, 0x4, P6 ;  /* 0x00000004ff027807 */ /* 0x000fe40003000000 */
[-C--:B------:R-:W-:Y:S01]  /*4e10*/  ISETP.GE.AND P6, PT, R5, R7.reuse, PT ;  /* 0x000000070500720c */ /* 0x080fe20003fc6270 */
[----:B------:R-:W-:Y:S01]  /*4e20*/  LDGSTS.E [R122+0x26000], desc[UR10][R66.64], P2 ;  /* 0x26000000427a7fae */ /* 0x000fe200091a100a */
[----:B------:R-:W-:Y:S02]  /*4e30*/  SEL R42, R42, RZ, P0 ;  /* 0x000000ff2a2a7207 */ /* 0x000fe40000000000 */
[----:B------:R-:W-:Y:S02]  /*4e40*/  SEL R5, RZ, 0x4, P6 ;  /* 0x00000004ff057807 */ /* 0x000fe40003000000 */
[----:B------:R-:W-:Y:S02]  /*4e50*/  SEL R38, R38, RZ, P0 ;  /* 0x000000ff26267207 */ /* 0x000fe40000000000 */
[----:B------:R-:W-:-:S02]  /*4e60*/  ISETP.GE.AND P6, PT, R125, R7, PT ;  /* 0x000000077d00720c */ /* 0x000fc40003fc6270 */
[----:B------:R-:W-:Y:S02]  /*4e70*/  ISETP.NE.U32.AND P2, PT, R42, RZ, PT ;  /* 0x000000ff2a00720c */ /* 0x000fe40003f45070 */
[----:B------:R-:W-:Y:S02]  /*4e80*/  SEL R34, R34, RZ, P0 ;  /* 0x000000ff22227207 */ /* 0x000fe40000000000 */
[----:B------:R-:W-:Y:S01]  /*4e90*/  SEL R125, RZ, 0x4, P6 ;  /* 0x00000004ff7d7807 */ /* 0x000fe20003000000 */
[----:B----4-:R-:W-:-:S04]  /*4ea0*/  IMAD.WIDE R62, R3, 0x4, R62 ;  /* 0x00000004033e7825 */ /* 0x010fc800078e023e */
[----:B------:R-:W-:Y:S01]  /*4eb0*/  IMAD.WIDE R58, R3, 0x4, R58 ;  /* 0x00000004033a7825 */ /* 0x000fe200078e023a */
[----:B------:R-:W-:Y:S01]  /*4ec0*/  LDGSTS.E [R122+0x27000], desc[UR10][R62.64], P3 ;  /* 0x270000003e7a7fae */ /* 0x000fe200099a100a */
[----:B------:R-:W-:Y:S02]  /*4ed0*/  ISETP.NE.U32.AND P3, PT, R38, RZ, PT ;  /* 0x000000ff2600720c */ /* 0x000fe40003f65070 */
[----:B------:R-:W-:Y:S01]  /*4ee0*/  ISETP.NE.AND P6, PT, R46, RZ, PT ;  /* 0x000000ff2e00720c */ /* 0x000fe20003fc5270 */
[----:B------:R-:W-:Y:S01]  /*4ef0*/  LDGSTS.E [R122+0x28000], desc[UR10][R58.64], P5 ;  /* 0x280000003a7a7fae */ /* 0x000fe2000a9a100a */
[----:B------:R-:W-:-:S03]  /*4f00*/  ISETP.NE.U32.AND P5, PT, R34, RZ, PT ;  /* 0x000000ff2200720c */ /* 0x000fc60003fa5070 */
[----:B------:R-:W3:Y:S01]  /*4f10*/  LDL.LU R46, [R1+0x208] ;  /* 0x00020800012e7983 */ /* 0x000ee20000300800 */
[----:B------:R-:W-:Y:S01]  /*4f20*/  SEL R30, R30, RZ, P0 ;  /* 0x000000ff1e1e7207 */ /* 0x000fe20000000000 */
[----:B------:R-:W-:Y:S02]  /*4f30*/  IMAD.WIDE R54, R3, 0x4, R54 ;  /* 0x0000000403367825 */ /* 0x000fe400078e0236 */
[----:B------:R-:W4:Y:S01]  /*4f40*/  LDL.LU.64 R66, [R1+0x200] ;  /* 0x0002000001427983 */ /* 0x000f220000300a00 */
[----:B------:R-:W-:-:S03]  /*4f50*/  SEL R26, R26, RZ, P0 ;  /* 0x000000ff1a1a7207 */ /* 0x000fc60000000000 */
[----:B------:R-:W3:Y:S01]  /*4f60*/  LDL.LU R42, [R1+0x1f8] ;  /* 0x0001f800012a7983 */ /* 0x000ee20000300800 */
[----:B------:R-:W-:-:S03]  /*4f70*/  SEL R14, R14, RZ, P0 ;  /* 0x000000ff0e0e7207 */ /* 0x000fc60000000000 */
[----:B------:R-:W3:Y:S01]  /*4f80*/  LDL.LU.64 R62, [R1+0x1f0] ;  /* 0x0001f000013e7983 */ /* 0x000ee20000300a00 */
[----:B------:R-:W-:-:S03]  /*4f90*/  IMAD.WIDE R50, R3, 0x4, R50 ;  /* 0x0000000403327825 */ /* 0x000fc600078e0232 */
[----:B------:R-:W3:Y:S01]  /*4fa0*/  LDL.LU R38, [R1+0x1e8] ;  /* 0x0001e80001267983 */ /* 0x000ee20000300800 */
[----:B------:R-:W-:-:S03]  /*4fb0*/  SEL R15, R15, RZ, P0 ;  /* 0x000000ff0f0f7207 */ /* 0x000fc60000000000 */
[----:B------:R-:W3:Y:S04]  /*4fc0*/  LDL.LU.64 R58, [R1+0x1e0] ;  /* 0x0001e000013a7983 */ /* 0x000ee80000300a00 */
[----:B------:R-:W3:Y:S04]  /*4fd0*/  LDL.LU R34, [R1+0x1d8] ;  /* 0x0001d80001227983 */ /* 0x000ee80000300800 */
[----:B------:R-:W-:Y:S01]  /*4fe0*/  LDGSTS.E [R122+0x29000], desc[UR10][R54.64], P1 ;  /* 0x29000000367a7fae */ /* 0x000fe200089a100a */
[----:B------:R-:W-:-:S03]  /*4ff0*/  ISETP.NE.U32.AND P1, PT, R30, RZ, PT ;  /* 0x000000ff1e00720c */ /* 0x000fc60003f25070 */
[----:B------:R-:W-:Y:S01]  /*5000*/  LDGSTS.E [R122+0x2a000], desc[UR10][R50.64], P2 ;  /* 0x2a000000327a7fae */ /* 0x000fe200091a100a */
[----:B------:R-:W-:-:S03]  /*5010*/  ISETP.NE.U32.AND P2, PT, R26, RZ, PT ;  /* 0x000000ff1a00720c */ /* 0x000fc60003f45070 */
[----:B------:R-:W3:Y:S04]  /*5020*/  LDL.LU.64 R54, [R1+0x1d0] ;  /* 0x0001d00001367983 */ /* 0x000ee80000300a00 */
[----:B------:R-:W3:Y:S04]  /*5030*/  LDL.LU R30, [R1+0x1c8] ;  /* 0x0001c800011e7983 */ /* 0x000ee80000300800 */
[----:B------:R-:W3:Y:S04]  /*5040*/  LDL.LU.64 R50, [R1+0x1c0] ;  /* 0x0001c00001327983 */ /* 0x000ee80000300a00 */
[----:B------:R-:W3:Y:S01]  /*5050*/  LDL.LU R26, [R1+0x1b8] ;  /* 0x0001b800011a7983 */ /* 0x000ee20000300800 */
[----:B-1----:R-:W-:-:S04]  /*5060*/  IMAD.WIDE R22, R3, 0x4, R22 ;  /* 0x0000000403167825 */ /* 0x002fc800078e0216 */
[----:B--2---:R-:W-:Y:S01]  /*5070*/  IMAD.WIDE R18, R3, 0x4, R18 ;  /* 0x0000000403127825 */ /* 0x004fe200078e0212 */
[----:B------:R-:W-:Y:S01]  /*5080*/  LDGSTS.E [R122+0x2b000], desc[UR10][R22.64], P3 ;  /* 0x2b000000167a7fae */ /* 0x000fe200099a100a */
[----:B------:R-:W-:-:S03]  /*5090*/  ISETP.NE.U32.AND P3, PT, R14, RZ, PT ;  /* 0x000000ff0e00720c */ /* 0x000fc60003f65070 */
[----:B------:R-:W-:Y:S01]  /*50a0*/  LDGSTS.E [R122+0x2c000], desc[UR10][R18.64], P5 ;  /* 0x2c000000127a7fae */ /* 0x000fe2000a9a100a */
[----:B------:R-:W-:-:S03]  /*50b0*/  ISETP.NE.U32.AND P5, PT, R15, RZ, PT ;  /* 0x000000ff0f00720c */ /* 0x000fc60003fa5070 */
[----:B------:R-:W2:Y:S04]  /*50c0*/  LDL.LU.64 R22, [R1+0x1b0] ;  /* 0x0001b00001167983 */ /* 0x000ea80000300a00 */
[----:B------:R-:W2:Y:S04]  /*50d0*/  LDL.LU R14, [R1+0x1a8] ;  /* 0x0001a800010e7983 */ /* 0x000ea80000300800 */
[----:B------:R-:W2:Y:S04]  /*50e0*/  LDL.LU.64 R18, [R1+0x1a0] ;  /* 0x0001a00001127983 */ /* 0x000ea80000300a00 */
[----:B------:R-:W2:Y:S01]  /*50f0*/  LDL.LU R15, [R1+0x19c] ;  /* 0x00019c00010f7983 */ /* 0x000ea20000300800 */
[----:B------:R-:W-:Y:S01]  /*5100*/  SEL R27, R27, RZ, P0 ;  /* 0x000000ff1b1b7207 */ /* 0x000fe20000000000 */
[----:B--2---:R-:W-:-:S05]  /*5110*/  IMAD.WIDE R14, R3, 0x4, R14 ;  /* 0x00000004030e7825 */ /* 0x004fca00078e020e */
[----:B------:R1:W-:Y:S01]  /*5120*/  LDGSTS.E [R122+0x2d000], desc[UR10][R14.64], P1 ;  /* 0x2d0000000e7a7fae */ /* 0x0003e200089a100a */
[----:B------:R-:W-:-:S03]  /*5130*/  ISETP.NE.U32.AND P1, PT, R27, RZ, PT ;  /* 0x000000ff1b00720c */ /* 0x000fc60003f25070 */
[----:B------:R-:W3:Y:S01]  /*5140*/  LDL.LU R27, [R1+0x198] ;  /* 0x00019800011b7983 */ /* 0x000ee20000300800 */
[----:B-1----:R-:W-:-:S03]  /*5150*/  SEL R14, R31, RZ, P0 ;  /* 0x000000ff1f0e7207 */ /* 0x002fc60000000000 */
[----:B------:R-:W2:Y:S01]  /*5160*/  LDL.LU R31, [R1+0x194] ;  /* 0x00019400011f7983 */ /* 0x000ea20000300800 */
[----:B------:R-:W-:-:S04]  /*5170*/  IMAD.WIDE R18, R3, 0x4, R18 ;  /* 0x0000000403127825 */ /* 0x000fc800078e0212 */
[----:B------:R-:W-:Y:S01]  /*5180*/  IMAD.WIDE R22, R3, 0x4, R22 ;  /* 0x0000000403167825 */ /* 0x000fe200078e0216 */
[----:B------:R1:W-:Y:S01]  /*5190*/  LDGSTS.E [R122+0x2e000], desc[UR10][R18.64], P2 ;  /* 0x2e000000127a7fae */ /* 0x0003e200091a100a */
[----:B------:R-:W-:Y:S02]  /*51a0*/  ISETP.NE.U32.AND P2, PT, R14, RZ, PT ;  /* 0x000000ff0e00720c */ /* 0x000fe40003f45070 */
[----:B------:R-:W-:Y:S01]  /*51b0*/  SEL R14, R35, RZ, P0 ;  /* 0x000000ff230e7207 */ /* 0x000fe20000000000 */
[----:B------:R2:W-:Y:S04]  /*51c0*/  LDGSTS.E [R122+0x2f000], desc[UR10][R22.64], P3 ;  /* 0x2f000000167a7fae */ /* 0x0005e800099a100a */
[----:B------:R-:W4:Y:S01]  /*51d0*/  LDL.LU R35, [R1+0x190] ;  /* 0x0001900001237983 */ /* 0x000f220000300800 */
[----:B------:R-:W-:-:S02]  /*51e0*/  ISETP.NE.U32.AND P3, PT, R14, RZ, PT ;  /* 0x000000ff0e00720c */ /* 0x000fc40003f65070 */
[----:B------:R-:W-:Y:S02]  /*51f0*/  SEL R14, R39, RZ, P0 ;  /* 0x000000ff270e7207 */ /* 0x000fe40000000000 */
[----:B------:R-:W4:Y:S01]  /*5200*/  LDL.LU R39, [R1+0x18c] ;  /* 0x00018c0001277983 */ /* 0x000f220000300800 */
[----:B-1----:R-:W-:Y:S01]  /*5210*/  SEL R18, R125, RZ, P0 ;  /* 0x000000ff7d127207 */ /* 0x002fe20000000000 */
[----:B---3--:R-:W-:-:S05]  /*5220*/  IMAD.WIDE R26, R3, 0x4, R26 ;  /* 0x00000004031a7825 */ /* 0x008fca00078e021a */
[----:B------:R1:W-:Y:S01]  /*5230*/  LDGSTS.E [R122+0x30000], desc[UR10][R26.64], P5 ;  /* 0x300000001a7a7fae */ /* 0x0003e2000a9a100a */
[----:B------:R-:W-:Y:S02]  /*5240*/  ISETP.NE.U32.AND P5, PT, R14, RZ, PT ;  /* 0x000000ff0e00720c */ /* 0x000fe40003fa5070 */
[----:B------:R-:W-:Y:S02]  /*5250*/  SEL R14, R43, RZ, P0 ;  /* 0x000000ff2b0e7207 */ /* 0x000fe40000000000 */
[----:B------:R-:W3:Y:S01]  /*5260*/  LDL.LU R43, [R1+0x188] ;  /* 0x00018800012b7983 */ /* 0x000ee20000300800 */
[----:B--2---:R-:W-:-:S05]  /*5270*/  IMAD.WIDE R30, R3, 0x4, R30 ;  /* 0x00000004031e7825 */ /* 0x004fca00078e021e */
[----:B------:R-:W-:Y:S01]  /*5280*/  LDGSTS.E [R122+0x31000], desc[UR10][R30.64], P1 ;  /* 0x310000001e7a7fae */ /* 0x000fe200089a100a */
[----:B------:R-:W-:Y:S02]  /*5290*/  ISETP.NE.U32.AND P1, PT, R14, RZ, PT ;  /* 0x000000ff0e00720c */ /* 0x000fe40003f25070 */
[----:B------:R-:W-:Y:S02]  /*52a0*/  SEL R14, R47, RZ, P0 ;  /* 0x000000ff2f0e7207 */ /* 0x000fe40000000000 */
[----:B------:R-:W2:Y:S01]  /*52b0*/  LDL.LU R47, [R1+0x184] ;  /* 0x00018400012f7983 */ /* 0x000ea20000300800 */
[----:B----4-:R-:W-:-:S05]  /*52c0*/  IMAD.WIDE R34, R3, 0x4, R34 ;  /* 0x0000000403227825 */ /* 0x010fca00078e0222 */
[----:B------:R-:W-:Y:S01]  /*52d0*/  LDGSTS.E [R122+0x32000], desc[UR10][R34.64], P2 ;  /* 0x32000000227a7fae */ /* 0x000fe200091a100a */
[----:B------:R-:W-:Y:S01]  /*52e0*/  IMAD.WIDE R38, R3, 0x4, R38 ;  /* 0x0000000403267825 */ /* 0x000fe200078e0226 */
[----:B------:R-:W-:Y:S02]  /*52f0*/  ISETP.NE.U32.AND P2, PT, R14, RZ, PT ;  /* 0x000000ff0e00720c */ /* 0x000fe40003f45070 */
[----:B------:R-:W-:Y:S02]  /*5300*/  SEL R14, R2, RZ, P0 ;  /* 0x000000ff020e7207 */ /* 0x000fe40000000000 */
[----:B------:R-:W-:Y:S02]  /*5310*/  LDGSTS.E [R122+0x33000], desc[UR10][R38.64], P3 ;  /* 0x33000000267a7fae */ /* 0x000fe400099a100a */
[----:B------:R-:W-:Y:S02]  /*5320*/  ISETP.NE.U32.AND P3, PT, R14, RZ, PT ;  /* 0x000000ff0e00720c */ /* 0x000fe40003f65070 */
[----:B------:R-:W5:Y:S01]  /*5330*/  LDL.LU R2, [R1+0x180] ;  /* 0x0001800001027983 */ /* 0x000f620000300800 */
[----:B------:R-:W-:-:S03]  /*5340*/  SEL R14, R5, RZ, P0 ;  /* 0x000000ff050e7207 */ /* 0x000fc60000000000 */
[----:B------:R-:W4:Y:S04]  /*5350*/  LDL.LU R5, [R1+0x17c] ;  /* 0x00017c0001057983 */ /* 0x000f280000300800 */
[----:B------:R-:W5:Y:S04]  /*5360*/  LDL.LU R125, [R1+0x178] ;  /* 0x00017800017d7983 */ /* 0x000f680000300800 */
[----:B------:R-:W4:Y:S01]  /*5370*/  LDL.LU.64 R34, [R1+0xb8] ;  /* 0x0000b80001227983 */ /* 0x000f220000300a00 */
[----:B------:R-:W1:Y:S01]  /*5380*/  S2R R19, SR_TID.X ;  /* 0x0000000000137919 */ /* 0x000e620000002100 */
[----:B------:R-:W-:-:S04]  /*5390*/  IMAD.WIDE R50, R3, 0x4, R50 ;  /* 0x0000000403327825 */ /* 0x000fc800078e0232 */
[----:B------:R-:W-:-:S04]  /*53a0*/  IMAD.WIDE R54, R3, 0x4, R54 ;  /* 0x0000000403367825 */ /* 0x000fc800078e0236 */
[----:B------:R-:W-:Y:S01]  /*53b0*/  IMAD.WIDE R58, R3, 0x4, R58 ;  /* 0x00000004033a7825 */ /* 0x000fe200078e023a */
[--C-:B-1----:R-:W-:Y:S02]  /*53c0*/  SHF.R.U32.HI R15, RZ, 0x8, R19.reuse ;  /* 0x00000008ff0f7819 */ /* 0x102fe40000011613 */
[----:B------:R-:W-:Y:S02]  /*53d0*/  SHF.R.U32.HI R19, RZ, 0x8, R19 ;  /* 0x00000008ff137819 */ /* 0x000fe40000011613 */
[----:B------:R-:W-:Y:S02]  /*53e0*/  SGXT.U32 R15, R15, 0x1 ;  /* 0x000000010f0f781a */ /* 0x000fe40000000000 */
[----:B------:R-:W-:Y:S02]  /*53f0*/  SGXT.U32 R19, R19, 0x1 ;  /* 0x000000011313781a */ /* 0x000fe40000000000 */
[----:B------:R-:W-:Y:S02]  /*5400*/  LOP3.LUT R15, R15, 0x6c, RZ, 0xfc, !PT ;  /* 0x0000006c0f0f7812 */ /* 0x000fe400078efcff */
[----:B------:R-:W-:-:S02]  /*5410*/  LOP3.LUT R19, R19, 0x68, RZ, 0xfc, !PT ;  /* 0x0000006813137812 */ /* 0x000fc400078efcff */
[----:B------:R-:W-:Y:S02]  /*5420*/  SEL R22, RZ, 0x4, P6 ;  /* 0x00000004ff167807 */ /* 0x000fe40003000000 */
[----:B------:R-:W-:Y:S01]  /*5430*/  ISETP.NE.U32.AND P6, PT, R18, RZ, PT ;  /* 0x000000ff1200720c */ /* 0x000fe20003fc5070 */
[----:B------:R-:W-:-:S04]  /*5440*/  IMAD.WIDE R62, R3, 0x4, R62 ;  /* 0x00000004033e7825 */ /* 0x000fc800078e023e */
[----:B------:R-:W-:-:S04]  /*5450*/  IMAD.WIDE R66, R3, 0x4, R66 ;  /* 0x0000000403427825 */ /* 0x000fc800078e0242 */
[----:B------:R-:W-:-:S04]  /*5460*/  IMAD.WIDE R70, R3, 0x4, R70 ;  /* 0x0000000403467825 */ /* 0x000fc800078e0246 */
[----:B------:R-:W-:-:S04]  /*5470*/  IMAD.WIDE R74, R3, 0x4, R74 ;  /* 0x00000004034a7825 */ /* 0x000fc800078e024a */
[----:B------:R-:W-:-:S04]  /*5480*/  IMAD.WIDE R78, R3, 0x4, R78 ;  /* 0x00000004034e7825 */ /* 0x000fc800078e024e */
[----:B------:R-:W-:-:S04]  /*5490*/  IMAD.WIDE R82, R3, 0x4, R82 ;  /* 0x0000000403527825 */ /* 0x000fc800078e0252 */
[----:B---3--:R-:W-:-:S05]  /*54a0*/  IMAD.WIDE R42, R3, 0x4, R42 ;  /* 0x00000004032a7825 */ /* 0x008fca00078e022a */
[----:B------:R-:W-:Y:S01]  /*54b0*/  LDGSTS.E [R122+0x34000], desc[UR10][R42.64], P5 ;  /* 0x340000002a7a7fae */ /* 0x000fe2000a9a100a */
[----:B------:R-:W-:Y:S02]  /*54c0*/  ISETP.NE.U32.AND P5, PT, R14, RZ, PT ;  /* 0x000000ff0e00720c */ /* 0x000fe40003fa5070 */
[----:B------:R-:W-:Y:S02]  /*54d0*/  SEL R14, R0, RZ, P0 ;  /* 0x000000ff000e7207 */ /* 0x000fe40000000000 */
[----:B------:R-:W1:Y:S01]  /*54e0*/  S2R R0, SR_TID.X ;  /* 0x0000000000007919 */ /* 0x000e620000002100 */
[----:B--2---:R-:W-:-:S05]  /*54f0*/  IMAD.WIDE R46, R3, 0x4, R46 ;  /* 0x00000004032e7825 */ /* 0x004fca00078e022e */
[----:B------:R-:W-:Y:S01]  /*5500*/  LDGSTS.E [R122+0x35000], desc[UR10][R46.64], P1 ;  /* 0x350000002e7a7fae */ /* 0x000fe200089a100a */
[----:B------:R-:W-:-:S03]  /*5510*/  ISETP.GE.AND P1, PT, R19, R7, PT ;  /* 0x000000071300720c */ /* 0x000fc60003f26270 */
[----:B------:R-:W-:Y:S01]  /*5520*/  LDGSTS.E [R122+0x36000], desc[UR10][R50.64], P2 ;  /* 0x36000000327a7fae */ /* 0x000fe200091a100a */
[----:B------:R-:W-:Y:S02]  /*5530*/  ISETP.GE.AND P2, PT, R15, R7, PT ;  /* 0x000000070f00720c */ /* 0x000fe40003f46270 */
[----:B------:R-:W-:Y:S01]  /*5540*/  SEL R15, RZ, 0x4, P1 ;  /* 0x00000004ff0f7807 */ /* 0x000fe20000800000 */
[----:B------:R2:W-:Y:S01]  /*5550*/  LDGSTS.E [R122+0x37000], desc[UR10][R54.64], P3 ;  /* 0x37000000367a7fae */ /* 0x0005e200099a100a */
[----:B------:R-:W-:Y:S02]  /*5560*/  ISETP.NE.U32.AND P1, PT, R14, RZ, PT ;  /* 0x000000ff0e00720c */ /* 0x000fe40003f25070 */
[----:B------:R-:W-:Y:S01]  /*5570*/  SEL R14, RZ, 0x4, P2 ;  /* 0x00000004ff0e7807 */ /* 0x000fe20001000000 */
[----:B------:R3:W-:Y:S03]  /*5580*/  LDGSTS.E [R122+0x38000], desc[UR10][R58.64], P5 ;  /* 0x380000003a7a7fae */ /* 0x0007e6000a9a100a */
[----:B------:R-:W-:Y:S01]  /*5590*/  SEL R14, R14, RZ, P0 ;  /* 0x000000ff0e0e7207 */ /* 0x000fe20000000000 */
[----:B------:R-:W-:Y:S01]  /*55a0*/  LDGSTS.E [R122+0x39000], desc[UR10][R62.64], P6 ;  /* 0x390000003e7a7fae */ /* 0x000fe2000b1a100a */
[----:B-1----:R-:W-:-:S04]  /*55b0*/  SHF.R.U32.HI R0, RZ, 0x8, R0 ;  /* 0x00000008ff007819 */ /* 0x002fc80000011600 */
[----:B------:R-:W-:-:S04]  /*55c0*/  SGXT.U32 R0, R0, 0x1 ;  /* 0x000000010000781a */ /* 0x000fc80000000000 */
[C---:B------:R-:W-:Y:S02]  /*55d0*/  LOP3.LUT R19, R0.reuse, 0x70, RZ, 0xfc, !PT ;  /* 0x0000007000137812 */ /* 0x040fe400078efcff */
[C---:B------:R-:W-:Y:S02]  /*55e0*/  LOP3.LUT R27, R0.reuse, 0x78, RZ, 0xfc, !PT ;  /* 0x00000078001b7812 */ /* 0x040fe400078efcff */
[----:B------:R-:W-:Y:S02]  /*55f0*/  ISETP.GE.AND P3, PT, R19, R7, PT ;  /* 0x000000071300720c */ /* 0x000fe40003f66270 */
[----:B------:R-:W-:Y:S02]  /*5600*/  LOP3.LUT R19, R0, 0x74, RZ, 0xfc, !PT ;  /* 0x0000007400137812 */ /* 0x000fe400078efcff */
[----:B------:R-:W-:Y:S02]  /*5610*/  ISETP.NE.U32.AND P5, PT, R14, RZ, PT ;  /* 0x000000ff0e00720c */ /* 0x000fe40003fa5070 */
[----:B------:R-:W-:-:S02]  /*5620*/  SEL R14, RZ, 0x4, P3 ;  /* 0x00000004ff0e7807 */ /* 0x000fc40001800000 */
[-C--:B------:R-:W-:Y:S02]  /*5630*/  ISETP.GE.AND P3, PT, R19, R7.reuse, PT ;  /* 0x000000071300720c */ /* 0x080fe40003f66270 */
[----:B------:R-:W-:Y:S02]  /*5640*/  SEL R19, RZ, 0x4, P4 ;  /* 0x00000004ff137807 */ /* 0x000fe40002000000 */
[----:B------:R-:W-:Y:S02]  /*5650*/  ISETP.GE.AND P4, PT, R27, R7, PT ;  /* 0x000000071b00720c */ /* 0x000fe40003f86270 */
[----:B------:R-:W3:Y:S01]  /*5660*/  LDL.LU.64 R26, [R1+0xa8] ;  /* 0x0000a800011a7983 */ /* 0x000ee20000300a00 */
[----:B------:R-:W-:Y:S02]  /*5670*/  SEL R15, R15, RZ, P0 ;  /* 0x000000ff0f0f7207 */ /* 0x000fe40000000000 */
[----:B------:R-:W-:Y:S01]  /*5680*/  LOP3.LUT R23, R0, 0x7c, RZ, 0xfc, !PT ;  /* 0x0000007c00177812 */ /* 0x000fe200078efcff */
[----:B------:R-:W3:Y:S01]  /*5690*/  LDL.LU.64 R46, [R1+0x98] ;  /* 0x00009800012e7983 */ /* 0x000ee20000300a00 */
[----:B------:R-:W-:-:S02]  /*56a0*/  ISETP.NE.U32.AND P2, PT, R15, RZ, PT ;  /* 0x000000ff0f00720c */ /* 0x000fc40003f45070 */
[----:B------:R-:W-:Y:S01]  /*56b0*/  SEL R15, R14, RZ, P0 ;  /* 0x000000ff0e0f7207 */ /* 0x000fe20000000000 */
[----:B------:R-:W3:Y:S01]  /*56c0*/  LDL.LU.64 R30, [R1+0x88] ;  /* 0x00008800011e7983 */ /* 0x000ee20000300a00 */
[----:B------:R-:W-:Y:S02]  /*56d0*/  SEL R14, RZ, 0x4, P3 ;  /* 0x00000004ff0e7807 */ /* 0x000fe40001800000 */
[----:B------:R-:W-:Y:S02]  /*56e0*/  ISETP.GE.AND P3, PT, R23, R7, PT ;  /* 0x000000071700720c */ /* 0x000fe40003f66270 */
[----:B------:R-:W-:Y:S02]  /*56f0*/  SEL R18, RZ, 0x4, P4 ;  /* 0x00000004ff127807 */ /* 0x000fe40002000000 */
[----:B------:R-:W-:Y:S02]  /*5700*/  ISETP.NE.U32.AND P4, PT, R15, RZ, PT ;  /* 0x000000ff0f00720c */ /* 0x000fe40003f85070 */
[----:B------:R-:W-:Y:S01]  /*5710*/  SEL R15, R14, RZ, P0 ;  /* 0x000000ff0e0f7207 */ /* 0x000fe20000000000 */
[----:B------:R-:W-:Y:S01]  /*5720*/  LDGSTS.E [R122+0x3a000], desc[UR10][R66.64], P2 ;  /* 0x3a000000427a7fae */ /* 0x000fe200091a100a */
[----:B------:R-:W-:-:S02]  /*5730*/  SEL R14, RZ, 0x4, P3 ;  /* 0x00000004ff0e7807 */ /* 0x000fc40001800000 */
[----:B------:R-:W-:Y:S01]  /*5740*/  SEL R18, R18, RZ, P0 ;  /* 0x000000ff12127207 */ /* 0x000fe20000000000 */
[----:B------:R-:W-:Y:S01]  /*5750*/  LDGSTS.E [R122+0x3b000], desc[UR10][R70.64], P5 ;  /* 0x3b000000467a7fae */ /* 0x000fe2000a9a100a */
[----:B------:R-:W-:Y:S02]  /*5760*/  LOP3.LUT R23, R0, 0xe, RZ, 0xfc, !PT ;  /* 0x0000000e00177812 */ /* 0x000fe400078efcff */
[----:B------:R-:W-:Y:S02]  /*5770*/  ISETP.NE.U32.AND P3, PT, R15, RZ, PT ;  /* 0x000000ff0f00720c */ /* 0x000fe40003f65070 */
[----:B------:R-:W-:Y:S01]  /*5780*/  SEL R14, R14, RZ, P0 ;  /* 0x000000ff0e0e7207 */ /* 0x000fe20000000000 */
[----:B------:R-:W-:Y:S01]  /*5790*/  LDGSTS.E [R122+0x3c000], desc[UR10][R74.64], P4 ;  /* 0x3c0000004a7a7fae */ /* 0x000fe2000a1a100a */
[----:B------:R-:W-:Y:S02]  /*57a0*/  ISETP.NE.U32.AND P6, PT, R18, RZ, PT ;  /* 0x000000ff1200720c */ /* 0x000fe40003fc5070 */
[----:B------:R-:W-:-:S02]  /*57b0*/  ISETP.GE.AND P5, PT, R23, R7, PT ;  /* 0x000000071700720c */ /* 0x000fc40003fa6270 */
[----:B------:R-:W-:Y:S02]  /*57c0*/  ISETP.NE.U32.AND P2, PT, R14, RZ, PT ;  /* 0x000000ff0e00720c */ /* 0x000fe40003f45070 */
[----:B------:R-:W-:Y:S02]  /*57d0*/  SEL R14, R19, RZ, P0 ;  /* 0x000000ff130e7207 */ /* 0x000fe40000000000 */
[----:B------:R-:W-:Y:S01]  /*57e0*/  SEL R15, RZ, 0x4, P5 ;  /* 0x00000004ff0f7807 */ /* 0x000fe20002800000 */
[----:B------:R-:W-:Y:S01]  /*57f0*/  LDGSTS.E [R122+0x3d000], desc[UR10][R78.64], P3 ;  /* 0x3d0000004e7a7fae */ /* 0x000fe200099a100a */
[----:B------:R-:W-:Y:S02]  /*5800*/  ISETP.NE.U32.AND P5, PT, R14, RZ, PT ;  /* 0x000000ff0e00720c */ /* 0x000fe40003fa5070 */
[----:B------:R-:W-:Y:S01]  /*5810*/  SEL R14, R15, RZ, P0 ;  /* 0x000000ff0f0e7207 */ /* 0x000fe20000000000 */
[----:B------:R-:W-:Y:S03]  /*5820*/  LDGSTS.E [R122+0x3e000], desc[UR10][R82.64], P6 ;  /* 0x3e000000527a7fae */ /* 0x000fe6000b1a100a */
[----:B------:R-:W-:Y:S01]  /*5830*/  ISETP.NE.U32.AND P6, PT, R14, RZ, PT ;  /* 0x000000ff0e00720c */ /* 0x000fe20003fc5070 */
[----:B----4-:R-:W-:-:S02]  /*5840*/  IMAD.WIDE R14, R3, 0x4, R34 ;  /* 0x00000004030e7825 */ /* 0x010fc400078e0222 */
[----:B------:R-:W4:Y:S01]  /*5850*/  LDL.LU.64 R34, [R1+0x78] ;  /* 0x0000780001227983 */ /* 0x000f220000300a00 */
[----:B------:R-:W-:Y:S02]  /*5860*/  SEL R22, R22, RZ, P0 ;  /* 0x000000ff16167207 */ /* 0x000fe40000000000 */
[----:B------:R-:W-:Y:S01]  /*5870*/  LOP3.LUT R23, R0, 0x12, RZ, 0xfc, !PT ;  /* 0x0000001200177812 */ /* 0x000fe200078efcff */
[----:B------:R-:W-:Y:S01]  /*5880*/  IMAD.WIDE R86, R3, 0x4, R86 ;  /* 0x0000000403567825 */ /* 0x000fe200078e0256 */
[----:B------:R-:W-:Y:S02]  /*5890*/  ISETP.NE.U32.AND P4, PT, R22, RZ, PT ;  /* 0x000000ff1600720c */ /* 0x000fe40003f85070 */
[----:B------:R-:W-:Y:S02]  /*58a0*/  ISETP.GE.AND P3, PT, R23, R7, PT ;  /* 0x000000071700720c */ /* 0x000fe40003f66270 */
[C---:B------:R-:W-:Y:S01]  /*58b0*/  LOP3.LUT R23, R0.reuse, 0x16, RZ, 0xfc, !PT ;  /* 0x0000001600177812 */ /* 0x040fe200078efcff */
[----:B------:R-:W-:Y:S01]  /*58c0*/  LDGSTS.E [R122+0x3f000], desc[UR10][R86.64], P2 ;  /* 0x3f000000567a7fae */ /* 0x000fe200091a100a */
[----:B--2---:R-:W-:-:S02]  /*58d0*/  LOP3.LUT R55, R0, 0x1a, RZ, 0xfc, !PT ;  /* 0x0000001a00377812 */ /* 0x004fc400078efcff */
[----:B------:R-:W-:Y:S01]  /*58e0*/  SEL R22, RZ, 0x4, P3 ;  /* 0x00000004ff167807 */ /* 0x000fe20001800000 */
[----:B------:R1:W-:Y:S01]  /*58f0*/  LDGSTS.E [R123+0x20800], desc[UR10][R14.64], P1 ;  /* 0x208000000e7b7fae */ /* 0x0003e200089a100a */
[-C--:B------:R-:W-:Y:S02]  /*5900*/  ISETP.GE.AND P3, PT, R23, R7.reuse, PT ;  /* 0x000000071700720c */ /* 0x080fe40003f66270 */
[-C--:B------:R-:W-:Y:S02]  /*5910*/  ISETP.GE.AND P2, PT, R55, R7.reuse, PT ;  /* 0x000000073700720c */ /* 0x080fe40003f46270 */
[----:B---3--:R-:W-:Y:S02]  /*5920*/  LOP3.LUT R59, R0, 0x1e, RZ, 0xfc, !PT ;  /* 0x0000001e003b7812 */ /* 0x008fe400078efcff */
[----:B------:R-:W-:Y:S02]  /*5930*/  SEL R23, RZ, 0x4, P3 ;  /* 0x00000004ff177807 */ /* 0x000fe40001800000 */
[----:B------:R-:W-:-:S02]  /*5940*/  ISETP.GE.AND P3, PT, R59, R7, PT ;  /* 0x000000073b00720c */ /* 0x000fc40003f66270 */
[----:B-1----:R-:W-:Y:S02]  /*5950*/  SEL R14, RZ, 0x4, P2 ;  /* 0x00000004ff0e7807 */ /* 0x002fe40001000000 */
[----:B------:R-:W-:-:S04]  /*5960*/  SEL R23, R23, RZ, P0 ;  /* 0x000000ff17177207 */ /* 0x000fc80000000000 */
[----:B------:R-:W-:Y:S01]  /*5970*/  ISETP.NE.U32.AND P2, PT, R23, RZ, PT ;  /* 0x000000ff1700720c */ /* 0x000fe20003f45070 */
[----:B------:R-:W-:Y:S02]  /*5980*/  IMAD.WIDE R18, R3, 0x4, R26 ;  /* 0x0000000403127825 */ /* 0x000fe400078e021a */
[----:B------:R-:W2:Y:S04]  /*5990*/  LDL.LU.64 R26, [R1+0x8] ;  /* 0x00000800011a7983 */ /* 0x000ea80000300a00 */
[----:B------:R1:W-:Y:S04]  /*59a0*/  LDGSTS.E [R123+0x21800], desc[UR10][R18.64], P4 ;  /* 0x21800000127b7fae */ /* 0x0003e8000a1a100a */
[----:B------:R-:W3:Y:S04]  /*59b0*/  LDL.LU.64 R38, [R1+0x60] ;  /* 0x0000600001267983 */ /* 0x000ee80000300a00 */
[----:B------:R-:W3:Y:S01]  /*59c0*/  LDL.LU.64 R42, [R1+0x50] ;  /* 0x00005000012a7983 */ /* 0x000ee20000300a00 */
[----:B-1----:R-:W-:-:S02]  /*59d0*/  SEL R19, R14, RZ, P0 ;  /* 0x000000ff0e137207 */ /* 0x002fc40000000000 */
[----:B------:R-:W-:Y:S01]  /*59e0*/  SEL R18, RZ, 0x4, P3 ;  /* 0x00000004ff127807 */ /* 0x000fe20001800000 */
[----:B------:R-:W-:Y:S01]  /*59f0*/  IMAD.WIDE R14, R3, 0x4, R46 ;  /* 0x00000004030e7825 */ /* 0x000fe200078e022e */
[----:B------:R-:W-:Y:S02]  /*5a00*/  ISETP.NE.U32.AND P3, PT, R19, RZ, PT ;  /* 0x000000ff1300720c */ /* 0x000fe40003f65070 */
[----:B------:R-:W-:Y:S01]  /*5a10*/  SEL R23, R18, RZ, P0 ;  /* 0x000000ff12177207 */ /* 0x000fe20000000000 */
[----:B------:R-:W-:Y:S01]  /*5a20*/  IMAD.WIDE R18, R3, 0x4, R30 ;  /* 0x0000000403127825 */ /* 0x000fe200078e021e */
[----:B------:R4:W-:Y:S04]  /*5a30*/  LDGSTS.E [R123+0x22800], desc[UR10][R14.64], P5 ;  /* 0x228000000e7b7fae */ /* 0x0009e8000a9a100a */
[----:B------:R-:W3:Y:S01]  /*5a40*/  LDL.LU.64 R30, [R1+0x40] ;  /* 0x00004000011e7983 */ /* 0x000ee20000300a00 */
[----:B------:R-:W-:-:S02]  /*5a50*/  LOP3.LUT R67, R0, 0x22, RZ, 0xfc, !PT ;  /* 0x0000002200437812 */ /* 0x000fc400078efcff */
[----:B------:R-:W-:Y:S01]  /*5a60*/  SEL R22, R22, RZ, P0 ;  /* 0x000000ff16167207 */ /* 0x000fe20000000000 */
[----:B------:R1:W-:Y:S01]  /*5a70*/  LDGSTS.E [R123+0x23800], desc[UR10][R18.64], P6 ;  /* 0x23800000127b7fae */ /* 0x0003e2000b1a100a */
[----:B----4-:R-:W-:-:S03]  /*5a80*/  IMAD.WIDE R14, R3, 0x4, R34 ;  /* 0x00000004030e7825 */ /* 0x010fc600078e0222 */
[----:B------:R-:W4:Y:S01]  /*5a90*/  LDL.LU.64 R34, [R1+0x30] ;  /* 0x0000300001227983 */ /* 0x000f220000300a00 */
[-C--:B------:R-:W-:Y:S02]  /*5aa0*/  ISETP.GE.AND P4, PT, R67, R7.reuse, PT ;  /* 0x000000074300720c */ /* 0x080fe40003f86270 */
[----:B------:R-:W-:Y:S02]  /*5ab0*/  LOP3.LUT R58, R0, 0x26, RZ, 0xfc, !PT ;  /* 0x00000026003a7812 */ /* 0x000fe400078efcff */
[----:B------:R-:W-:Y:S02]  /*5ac0*/  ISETP.NE.U32.AND P1, PT, R22, RZ, PT ;  /* 0x000000ff1600720c */ /* 0x000fe40003f25070 */
[----:B------:R-:W-:Y:S02]  /*5ad0*/  SEL R22, RZ, 0x4, P4 ;  /* 0x00000004ff167807 */ /* 0x000fe40002000000 */
[----:B------:R-:W-:Y:S02]  /*5ae0*/  ISETP.GE.AND P5, PT, R58, R7, PT ;  /* 0x000000073a00720c */ /* 0x000fe40003fa6270 */
[----:B------:R-:W-:-:S02]  /*5af0*/  SEL R22, R22, RZ, P0 ;  /* 0x000000ff16167207 */ /* 0x000fc40000000000 */
[----:B-1----:R-:W-:Y:S02]  /*5b00*/  SEL R18, RZ, 0x4, P5 ;  /* 0x00000004ff127807 */ /* 0x002fe40002800000 */
[----:B------:R-:W-:Y:S02]  /*5b10*/  ISETP.NE.U32.AND P5, PT, R22, RZ, PT ;  /* 0x000000ff1600720c */ /* 0x000fe40003fa5070 */
[----:B------:R-:W-:Y:S01]  /*5b20*/  SEL R22, R18, RZ, P0 ;  /* 0x000000ff12167207 */ /* 0x000fe20000000000 */
[----:B------:R3:W-:Y:S01]  /*5b30*/  LDGSTS.E [R123+0x24800], desc[UR10][R14.64], P1 ;  /* 0x248000000e7b7fae */ /* 0x0007e200089a100a */
[----:B------:R-:W-:Y:S02]  /*5b40*/  ISETP.NE.U32.AND P4, PT, R23, RZ, PT ;  /* 0x000000ff1700720c */ /* 0x000fe40003f85070 */
[----:B------:R-:W-:Y:S01]  /*5b50*/  ISETP.NE.U32.AND P1, PT, R22, RZ, PT ;  /* 0x000000ff1600720c */ /* 0x000fe20003f25070 */
[C---:B--2---:R-:W-:Y:S02]  /*5b60*/  IMAD.WIDE R18, R3.reuse, 0x4, R26 ;  /* 0x0000000403127825 */ /* 0x044fe400078e021a */
[----:B------:R-:W2:Y:S04]  /*5b70*/  LDL.LU.64 R26, [R1+0x20] ;  /* 0x00002000011a7983 */ /* 0x000ea80000300a00 */
[----:B------:R1:W-:Y:S01]  /*5b80*/  LDGSTS.E [R123+0x25800], desc[UR10][R18.64], P2 ;  /* 0x25800000127b7fae */ /* 0x0003e200091a100a */
[----:B---3--:R-:W-:-:S05]  /*5b90*/  IMAD.WIDE R14, R3, 0x4, R38 ;  /* 0x00000004030e7825 */ /* 0x008fca00078e0226 */
[----:B------:R3:W-:Y:S01]  /*5ba0*/  LDGSTS.E [R123+0x26800], desc[UR10][R14.64], P3 ;  /* 0x268000000e7b7fae */ /* 0x0007e200099a100a */
[----:B-1----:R-:W-:-:S05]  /*5bb0*/  IMAD.WIDE R18, R3, 0x4, R42 ;  /* 0x0000000403127825 */ /* 0x002fca00078e022a */
[----:B------:R-:W-:Y:S01]  /*5bc0*/  LDGSTS.E [R123+0x27800], desc[UR10][R18.64], P4 ;  /* 0x27800000127b7fae */ /* 0x000fe2000a1a100a */
[----:B---3--:R-:W-:-:S05]  /*5bd0*/  IMAD.WIDE R14, R3, 0x4, R30 ;  /* 0x00000004030e7825 */ /* 0x008fca00078e021e */
[----:B------:R4:W-:Y:S02]  /*5be0*/  LDGSTS.E [R123+0x28800], desc[UR10][R14.64], P5 ;  /* 0x288000000e7b7fae */ /* 0x0009e4000a9a100a */
[----:B----4-:R-:W-:-:S05]  /*5bf0*/  IMAD.WIDE R14, R3, 0x4, R34 ;  /* 0x00000004030e7825 */ /* 0x010fca00078e0222 */
[----:B------:R1:W-:Y:S02]  /*5c00*/  LDGSTS.E [R123+0x29800], desc[UR10][R14.64], P1 ;  /* 0x298000000e7b7fae */ /* 0x0003e400089a100a */
[----:B-1----:R-:W-:Y:S02]  /*5c10*/  IMAD.WIDE R14, R3, 0x4, R12 ;  /* 0x00000004030e7825 */ /* 0x002fe400078e020c */
[----:B------:R-:W5:Y:S01]  /*5c20*/  LDL.LU.64 R12, [R1+0x170] ;  /* 0x00017000010c7983 */ /* 0x000f620000300a00 */
[C---:B------:R-:W-:Y:S02]  /*5c30*/  LOP3.LUT R54, R0.reuse, 0x2a, RZ, 0xfc, !PT ;  /* 0x0000002a00367812 */ /* 0x040fe400078efcff */
[----:B------:R-:W-:Y:S02]  /*5c40*/  LOP3.LUT R66, R0, 0x2e, RZ, 0xfc, !PT ;  /* 0x0000002e00427812 */ /* 0x000fe400078efcff */
[----:B------:R-:W-:Y:S02]  /*5c50*/  ISETP.GE.AND P6, PT, R54, R7, PT ;  /* 0x000000073600720c */ /* 0x000fe40003fc6270 */
[----:B------:R-:W-:-:S02]  /*5c60*/  LOP3.LUT R39, R0, 0x32, RZ, 0xfc, !PT ;  /* 0x0000003200277812 */ /* 0x000fc400078efcff */
[-C--:B------:R-:W-:Y:S02]  /*5c70*/  ISETP.GE.AND P3, PT, R66, R7.reuse, PT ;  /* 0x000000074200720c */ /* 0x080fe40003f66270 */
[----:B------:R-:W-:Y:S02]  /*5c80*/  LOP3.LUT R122, R0, 0x36, RZ, 0xfc, !PT ;  /* 0x00000036007a7812 */ /* 0x000fe400078efcff */
[----:B------:R-:W-:Y:S02]  /*5c90*/  SEL R23, RZ, 0x4, P6 ;  /* 0x00000004ff177807 */ /* 0x000fe40003000000 */
[-C--:B------:R-:W-:Y:S02]  /*5ca0*/  ISETP.GE.AND P6, PT, R39, R7.reuse, PT ;  /* 0x000000072700720c */ /* 0x080fe40003fc6270 */
[----:B------:R-:W-:Y:S02]  /*5cb0*/  SEL R18, RZ, 0x4, P3 ;  /* 0x00000004ff127807 */ /* 0x000fe40001800000 */
[----:B------:R-:W-:-:S02]  /*5cc0*/  ISETP.GE.AND P3, PT, R122, R7, PT ;  /* 0x000000077a00720c */ /* 0x000fc40003f66270 */
[----:B------:R-:W-:Y:S02]  /*5cd0*/  LOP3.LUT R39, R0, 0x3a, RZ, 0xfc, !PT ;  /* 0x0000003a00277812 */ /* 0x000fe400078efcff */
[----:B------:R-:W-:Y:S02]  /*5ce0*/  SEL R23, R23, RZ, P0 ;  /* 0x000000ff17177207 */ /* 0x000fe40000000000 */
[----:B------:R-:W-:Y:S02]  /*5cf0*/  SEL R19, RZ, 0x4, P6 ;  /* 0x00000004ff137807 */ /* 0x000fe40003000000 */
[----:B------:R-:W-:Y:S02]  /*5d00*/  SEL R18, R18, RZ, P0 ;  /* 0x000000ff12127207 */ /* 0x000fe40000000000 */
[----:B------:R-:W-:Y:S02]  /*5d10*/  SEL R22, RZ, 0x4, P3 ;  /* 0x00000004ff167807 */ /* 0x000fe40001800000 */
[----:B------:R-:W-:-:S02]  /*5d20*/  ISETP.GE.AND P6, PT, R39, R7, PT ;  /* 0x000000072700720c */ /* 0x000fc40003fc6270 */
[----:B------:R-:W-:Y:S02]  /*5d30*/  ISETP.NE.U32.AND P2, PT, R23, RZ, PT ;  /* 0x000000ff1700720c */ /* 0x000fe40003f45070 */
[----:B------:R-:W-:Y:S02]  /*5d40*/  SEL R19, R19, RZ, P0 ;  /* 0x000000ff13137207 */ /* 0x000fe40000000000 */
[----:B------:R-:W-:Y:S02]  /*5d50*/  ISETP.NE.U32.AND P4, PT, R18, RZ, PT ;  /* 0x000000ff1200720c */ /* 0x000fe40003f85070 */
[----:B------:R-:W-:Y:S02]  /*5d60*/  SEL R22, R22, RZ, P0 ;  /* 0x000000ff16167207 */ /* 0x000fe40000000000 */
[----:B------:R-:W-:Y:S02]  /*5d70*/  SEL R18, RZ, 0x4, P6 ;  /* 0x00000004ff127807 */ /* 0x000fe40003000000 */
[----:B------:R-:W-:-:S02]  /*5d80*/  ISETP.NE.U32.AND P3, PT, R19, RZ, PT ;  /* 0x000000ff1300720c */ /* 0x000fc40003f65070 */
[----:B------:R-:W-:Y:S02]  /*5d90*/  LOP3.LUT R31, R0, 0x3e, RZ, 0xfc, !PT ;  /* 0x0000003e001f7812 */ /* 0x000fe400078efcff */
[----:B------:R-:W-:Y:S02]  /*5da0*/  ISETP.NE.U32.AND P5, PT, R22, RZ, PT ;  /* 0x000000ff1600720c */ /* 0x000fe40003fa5070 */
[----:B------:R-:W-:Y:S02]  /*5db0*/  SEL R22, R18, RZ, P0 ;  /* 0x000000ff12167207 */ /* 0x000fe40000000000 */
[----:B------:R-:W-:Y:S02]  /*5dc0*/  ISETP.GE.AND P6, PT, R31, R7, PT ;  /* 0x000000071f00720c */ /* 0x000fe40003fc6270 */
[----:B------:R-:W-:Y:S01]  /*5dd0*/  LOP3.LUT R35, R0, 0x46, RZ, 0xfc, !PT ;  /* 0x0000004600237812 */ /* 0x000fe200078efcff */
[----:B------:R-:W-:Y:S01]  /*5de0*/  IMAD.WIDE R10, R3, 0x4, R10 ;  /* 0x00000004030a7825 */ /* 0x000fe200078e020a */
[----:B------:R-:W-:-:S02]  /*5df0*/  ISETP.NE.U32.AND P1, PT, R22, RZ, PT ;  /* 0x000000ff1600720c */ /* 0x000fc40003f25070 */
[----:B------:R-:W-:Y:S02]  /*5e00*/  SEL R22, RZ, 0x4, P6 ;  /* 0x00000004ff167807 */ /* 0x000fe40003000000 */
[----:B------:R-:W-:Y:S02]  /*5e10*/  LOP3.LUT R43, R0, 0x4a, RZ, 0xfc, !PT ;  /* 0x0000004a002b7812 */ /* 0x000fe400078efcff */
[----:B------:R-:W-:Y:S01]  /*5e20*/  SEL R22, R22, RZ, P0 ;  /* 0x000000ff16167207 */ /* 0x000fe20000000000 */
[----:B------:R-:W-:Y:S01]  /*5e30*/  IMAD.WIDE R16, R3, 0x4, R16 ;  /* 0x0000000403107825 */ /* 0x000fe200078e0210 */
[----:B------:R-:W-:-:S03]  /*5e40*/  LOP3.LUT R34, R0, 0x4e, RZ, 0xfc, !PT ;  /* 0x0000004e00227812 */ /* 0x000fc600078efcff */
[----:B------:R-:W-:Y:S01]  /*5e50*/  IMAD.WIDE R20, R3, 0x4, R20 ;  /* 0x0000000403147825 */ /* 0x000fe200078e0214 */
[----:B------:R-:W-:-:S03]  /*5e60*/  LOP3.LUT R42, R0, 0x56, RZ, 0xfc, !PT ;  /* 0x00000056002a7812 */ /* 0x000fc600078efcff */
[----:B------:R-:W-:-:S04]  /*5e70*/  IMAD.WIDE R24, R3, 0x4, R24 ;  /* 0x0000000403187825 */ /* 0x000fc800078e0218 */
        /* <DEDUP_REMOVED lines=16> */
[----:B--2---:R-:W-:Y:S01]  /*5f80*/  IMAD.WIDE R18, R3, 0x4, R26 ;  /* 0x0000000403127825 */ /* 0x004fe200078e021a */
[----:B------:R-:W-:-:S04]  /*5f90*/  LOP3.LUT R27, R0, 0x42, RZ, 0xfc, !PT ;  /* 0x00000042001b7812 */ /* 0x000fc800078efcff */
[----:B------:R-:W-:Y:S01]  /*5fa0*/  LDGSTS.E [R123+0x2a800], desc[UR10][R18.64], P2 ;  /* 0x2a800000127b7fae */ /* 0x000fe200091a100a */
[----:B------:R-:W-:-:S03]  /*5fb0*/  ISETP.GE.AND P2, PT, R27, R7, PT ;  /* 0x000000071b00720c */ /* 0x000fc60003f46270 */
[----:B------:R1:W-:Y:S01]  /*5fc0*/  LDGSTS.E [R123+0x2b800], desc[UR10][R14.64], P4 ;  /* 0x2b8000000e7b7fae */ /* 0x0003e2000a1a100a */
[----:B------:R-:W-:-:S03]  /*5fd0*/  ISETP.GE.AND P4, PT, R35, R7, PT ;  /* 0x000000072300720c */ /* 0x000fc60003f86270 */
[----:B------:R2:W-:Y:S01]  /*5fe0*/  LDGSTS.E [R123+0x2c800], desc[UR10][R10.64], P3 ;  /* 0x2c8000000a7b7fae */ /* 0x0005e200099a100a */
[----:B------:R-:W-:-:S03]  /*5ff0*/  LOP3.LUT R26, R0, 0x52, RZ, 0xfc, !PT ;  /* 0x00000052001a7812 */ /* 0x000fc600078efcff */
[----:B------:R-:W-:Y:S01]  /*6000*/  LDGSTS.E [R123+0x2d800], desc[UR10][R16.64], P5 ;  /* 0x2d800000107b7fae */ /* 0x000fe2000a9a100a */
[----:B-1----:R-:W-:-:S03]  /*6010*/  SEL R14, RZ, 0x4, P2 ;  /* 0x00000004ff0e7807 */ /* 0x002fc60001000000 */
[----:B------:R-:W-:Y:S01]  /*6020*/  LDGSTS.E [R123+0x2e800], desc[UR10][R20.64], P1 ;  /* 0x2e800000147b7fae */ /* 0x000fe200089a100a */
[----:B--2---:R-:W-:Y:S02]  /*6030*/  SEL R10, RZ, 0x4, P4 ;  /* 0x00000004ff0a7807 */ /* 0x004fe40002000000 */
[----:B------:R-:W-:Y:S02]  /*6040*/  ISETP.GE.AND P4, PT, R43, R7, PT ;  /* 0x000000072b00720c */ /* 0x000fe40003f86270 */
[----:B------:R-:W-:Y:S02]  /*6050*/  ISETP.NE.U32.AND P2, PT, R22, RZ, PT ;  /* 0x000000ff1600720c */ /* 0x000fe40003f45070 */
[----:B------:R-:W-:Y:S02]  /*6060*/  SEL R14, R14, RZ, P0 ;  /* 0x000000ff0e0e7207 */ /* 0x000fe40000000000 */
[----:B------:R-:W-:Y:S02]  /*6070*/  SEL R10, R10, RZ, P0 ;  /* 0x000000ff0a0a7207 */ /* 0x000fe40000000000 */
[----:B------:R-:W-:-:S02]  /*6080*/  SEL R11, RZ, 0x4, P4 ;  /* 0x00000004ff0b7807 */ /* 0x000fc40002000000 */
[----:B------:R-:W-:Y:S02]  /*6090*/  ISETP.NE.U32.AND P3, PT, R14, RZ, PT ;  /* 0x000000ff0e00720c */ /* 0x000fe40003f65070 */
[-C--:B------:R-:W-:Y:S02]  /*60a0*/  ISETP.GE.AND P4, PT, R34, R7.reuse, PT ;  /* 0x000000072200720c */ /* 0x080fe40003f86270 */
[----:B------:R-:W-:Y:S01]  /*60b0*/  ISETP.NE.U32.AND P5, PT, R10, RZ, PT ;  /* 0x000000ff0a00720c */ /* 0x000fe20003fa5070 */
[----:B------:R1:W-:Y:S01]  /*60c0*/  LDGSTS.E [R123+0x2f800], desc[UR10][R24.64], P2 ;  /* 0x2f800000187b7fae */ /* 0x0003e200091a100a */
[----:B------:R-:W-:Y:S02]  /*60d0*/  SEL R11, R11, RZ, P0 ;  /* 0x000000ff0b0b7207 */ /* 0x000fe40000000000 */
[----:B------:R-:W-:Y:S02]  /*60e0*/  SEL R10, RZ, 0x4, P4 ;  /* 0x00000004ff0a7807 */ /* 0x000fe40002000000 */
[----:B------:R-:W-:-:S02]  /*60f0*/  ISETP.GE.AND P6, PT, R26, R7, PT ;  /* 0x000000071a00720c */ /* 0x000fc40003fc6270 */
[----:B------:R-:W-:Y:S01]  /*6100*/  ISETP.NE.U32.AND P4, PT, R11, RZ, PT ;  /* 0x000000ff0b00720c */ /* 0x000fe20003f85070 */
[----:B------:R-:W-:Y:S01]  /*6110*/  LDGSTS.E [R123+0x30800], desc[UR10][R28.64], P3 ;  /* 0x308000001c7b7fae */ /* 0x000fe200099a100a */
[----:B------:R-:W-:Y:S02]  /*6120*/  SEL R10, R10, RZ, P0 ;  /* 0x000000ff0a0a7207 */ /* 0x000fe40000000000 */
[----:B------:R-:W-:Y:S01]  /*6130*/  SEL R11, RZ, 0x4, P6 ;  /* 0x00000004ff0b7807 */ /* 0x000fe20003000000 */
[----:B------:R-:W2:Y:S01]  /*6140*/  S2R R27, SR_TID.X ;  /* 0x00000000001b7919 */ /* 0x000ea20000002100 */
[----:B------:R-:W-:Y:S02]  /*6150*/  ISETP.GE.AND P6, PT, R42, R7, PT ;  /* 0x000000072a00720c */ /* 0x000fe40003fc6270 */
[C---:B-1----:R-:W-:Y:S01]  /*6160*/  LOP3.LUT R25, R0.reuse, 0x5a, RZ, 0xfc, !PT ;  /* 0x0000005a00197812 */ /* 0x042fe200078efcff */
[----:B------:R1:W-:Y:S01]  /*6170*/  LDGSTS.E [R123+0x31800], desc[UR10][R32.64], P5 ;  /* 0x31800000207b7fae */ /* 0x0003e2000a9a100a */
[----:B------:R-:W-:-:S02]  /*6180*/  LOP3.LUT R24, R0, 0x5e, RZ, 0xfc, !PT ;  /* 0x0000005e00187812 */ /* 0x000fc400078efcff */
[----:B------:R-:W-:Y:S01]  /*6190*/  ISETP.NE.U32.AND P1, PT, R10, RZ, PT ;  /* 0x000000ff0a00720c */ /* 0x000fe20003f25070 */
[----:B------:R-:W-:Y:S01]  /*61a0*/  LDGSTS.E [R123+0x32800], desc[UR10][R36.64], P4 ;  /* 0x32800000247b7fae */ /* 0x000fe2000a1a100a */
[----:B------:R-:W-:Y:S02]  /*61b0*/  SEL R11, R11, RZ, P0 ;  /* 0x000000ff0b0b7207 */ /* 0x000fe40000000000 */
[----:B------:R-:W-:Y:S02]  /*61c0*/  SEL R10, RZ, 0x4, P6 ;  /* 0x00000004ff0a7807 */ /* 0x000fe40003000000 */
[-C--:B------:R-:W-:Y:S02]  /*61d0*/  ISETP.GE.AND P3, PT, R25, R7.reuse, PT ;  /* 0x000000071900720c */ /* 0x080fe40003f66270 */
[----:B------:R-:W-:Y:S02]  /*61e0*/  ISETP.GE.AND P5, PT, R24, R7, PT ;  /* 0x000000071800720c */ /* 0x000fe40003fa6270 */
[----:B------:R-:W-:-:S02]  /*61f0*/  ISETP.NE.U32.AND P2, PT, R11, RZ, PT ;  /* 0x000000ff0b00720c */ /* 0x000fc40003f45070 */
[----:B-1----:R-:W-:Y:S01]  /*6200*/  LOP3.LUT R33, R0, 0x62, RZ, 0xfc, !PT ;  /* 0x0000006200217812 */ /* 0x002fe200078efcff */
[----:B------:R1:W-:Y:S01]  /*6210*/  LDGSTS.E [R123+0x33800], desc[UR10][R40.64], P1 ;  /* 0x33800000287b7fae */ /* 0x0003e200089a100a */
[----:B------:R-:W-:Y:S02]  /*6220*/  SEL R10, R10, RZ, P0 ;  /* 0x000000ff0a0a7207 */ /* 0x000fe40000000000 */
[----:B------:R-:W-:Y:S02]  /*6230*/  SEL R11, RZ, 0x4, P3 ;  /* 0x00000004ff0b7807 */ /* 0x000fe40001800000 */
[----:B------:R-:W-:Y:S02]  /*6240*/  SEL R14, RZ, 0x4, P5 ;  /* 0x00000004ff0e7807 */ /* 0x000fe40002800000 */
[----:B------:R-:W-:Y:S02]  /*6250*/  ISETP.GE.AND P3, PT, R33, R7, PT ;  /* 0x000000072100720c */ /* 0x000fe40003f66270 */
[----:B------:R-:W-:Y:S01]  /*6260*/  ISETP.NE.U32.AND P6, PT, R10, RZ, PT ;  /* 0x000000ff0a00720c */ /* 0x000fe20003fc5070 */
[----:B------:R-:W-:Y:S01]  /*6270*/  LDGSTS.E [R123+0x34800], desc[UR10][R44.64], P2 ;  /* 0x348000002c7b7fae */ /* 0x000fe200091a100a */
[----:B------:R-:W-:-:S02]  /*6280*/  SEL R10, R11, RZ, P0 ;  /* 0x000000ff0b0a7207 */ /* 0x000fc40000000000 */
[----:B------:R-:W-:Y:S02]  /*6290*/  SEL R14, R14, RZ, P0 ;  /* 0x000000ff0e0e7207 */ /* 0x000fe40000000000 */
[----:B------:R-:W-:Y:S02]  /*62a0*/  SEL R11, RZ, 0x4, P3 ;  /* 0x00000004ff0b7807 */ /* 0x000fe40001800000 */
[----:B------:R-:W-:Y:S02]  /*62b0*/  ISETP.NE.U32.AND P5, PT, R10, RZ, PT ;  /* 0x000000ff0a00720c */ /* 0x000fe40003fa5070 */
[----:B------:R-:W-:Y:S02]  /*62c0*/  ISETP.NE.U32.AND P3, PT, R14, RZ, PT ;  /* 0x000000ff0e00720c */ /* 0x000fe40003f65070 */
[----:B------:R-:W-:Y:S01]  /*62d0*/  SEL R11, R11, RZ, P0 ;  /* 0x000000ff0b0b7207 */ /* 0x000fe20000000000 */
[----:B------:R-:W-:Y:S03]  /*62e0*/  LDGSTS.E [R123+0x35800], desc[UR10][R48.64], P6 ;  /* 0x35800000307b7fae */ /* 0x000fe6000b1a100a */
[----:B------:R-:W-:-:S02]  /*62f0*/  ISETP.NE.U32.AND P4, PT, R11, RZ, PT ;  /* 0x000000ff0b00720c */ /* 0x000fc40003f85070 */
[C---:B------:R-:W-:Y:S02]  /*6300*/  LOP3.LUT R32, R0.reuse, 0x66, RZ, 0xfc, !PT ;  /* 0x0000006600207812 */ /* 0x040fe400078efcff */
[C---:B-1----:R-:W-:Y:S01]  /*6310*/  LOP3.LUT R41, R0.reuse, 0x6a, RZ, 0xfc, !PT ;  /* 0x0000006a00297812 */ /* 0x042fe200078efcff */
[----:B------:R1:W-:Y:S01]  /*6320*/  LDGSTS.E [R123+0x36800], desc[UR10][R52.64], P5 ;  /* 0x36800000347b7fae */ /* 0x0003e2000a9a100a */
[----:B------:R-:W-:-:S03]  /*6330*/  LOP3.LUT R40, R0, 0x6e, RZ, 0xfc, !PT ;  /* 0x0000006e00287812 */ /* 0x000fc600078efcff */
[----:B------:R3:W-:Y:S01]  /*6340*/  LDGSTS.E [R123+0x37800], desc[UR10][R56.64], P3 ;  /* 0x37800000387b7fae */ /* 0x0007e200099a100a */
[-C--:B------:R-:W-:Y:S02]  /*6350*/  ISETP.GE.AND P3, PT, R32, R7.reuse, PT ;  /* 0x000000072000720c */ /* 0x080fe40003f66270 */
[----:B------:R-:W-:Y:S01]  /*6360*/  ISETP.GE.AND P6, PT, R41, R7, PT ;  /* 0x000000072900720c */ /* 0x000fe20003fc6270 */
[----:B------:R-:W-:Y:S01]  /*6370*/  LDGSTS.E [R123+0x38800], desc[UR10][R60.64], P4 ;  /* 0x388000003c7b7fae */ /* 0x000fe2000a1a100a */
[----:B--2---:R-:W-:Y:S02]  /*6380*/  LOP3.LUT R27, R27, 0x7f, RZ, 0xc0, !PT ;  /* 0x0000007f1b1b7812 */ /* 0x004fe400078ec0ff */
[----:B------:R-:W-:Y:S02]  /*6390*/  SEL R10, RZ, 0x4, P3 ;  /* 0x00000004ff0a7807 */ /* 0x000fe40001800000 */
[C---:B-1----:R-:W-:Y:S02]  /*63a0*/  LOP3.LUT R53, R0.reuse, 0x72, RZ, 0xfc, !PT ;  /* 0x0000007200357812 */ /* 0x042fe400078efcff */
[----:B------:R-:W-:-:S02]  /*63b0*/  LOP3.LUT R52, R0, 0x76, RZ, 0xfc, !PT ;  /* 0x0000007600347812 */ /* 0x000fc400078efcff */
[C---:B---3--:R-:W-:Y:S02]  /*63c0*/  LOP3.LUT R57, R0.reuse, 0x7a, RZ, 0xfc, !PT ;  /* 0x0000007a00397812 */ /* 0x048fe400078efcff */
[----:B------:R-:W-:Y:S02]  /*63d0*/  LOP3.LUT R56, R0, 0x7e, RZ, 0xfc, !PT ;  /* 0x0000007e00387812 */ /* 0x000fe400078efcff */
[----:B------:R-:W-:Y:S02]  /*63e0*/  SEL R11, RZ, 0x4, P6 ;  /* 0x00000004ff0b7807 */ /* 0x000fe40003000000 */
[-C--:B------:R-:W-:Y:S02]  /*63f0*/  ISETP.GE.AND P4, PT, R40, R7.reuse, PT ;  /* 0x000000072800720c */ /* 0x080fe40003f86270 */
[-C--:B------:R-:W-:Y:S02]  /*6400*/  ISETP.GE.AND P1, PT, R27, R7.reuse, PT ;  /* 0x000000071b00720c */ /* 0x080fe40003f26270 */
[----:B------:R-:W-:-:S02]  /*6410*/  ISETP.GE.AND P2, PT, R53, R7, PT ;  /* 0x000000073500720c */ /* 0x000fc40003f46270 */
[-C--:B------:R-:W-:Y:S02]  /*6420*/  ISETP.GE.AND P5, PT, R52, R7.reuse, PT ;  /* 0x000000073400720c */ /* 0x080fe40003fa6270 */
[-C--:B------:R-:W-:Y:S02]  /*6430*/  ISETP.GE.AND P6, PT, R57, R7.reuse, PT ;  /* 0x000000073900720c */ /* 0x080fe40003fc6270 */
[----:B------:R-:W-:Y:S02]  /*6440*/  SEL R10, R10, RZ, P0 ;  /* 0x000000ff0a0a7207 */ /* 0x000fe40000000000 */
[----:B------:R-:W-:Y:S02]  /*6450*/  ISETP.GE.AND P3, PT, R56, R7, PT ;  /* 0x000000073800720c */ /* 0x000fe40003f66270 */
[----:B------:R-:W-:Y:S02]  /*6460*/  SEL R7, R11, RZ, P0 ;  /* 0x000000ff0b077207 */ /* 0x000fe40000000000 */
[----:B------:R-:W-:-:S02]  /*6470*/  SEL R11, RZ, 0x4, P4 ;  /* 0x00000004ff0b7807 */ /* 0x000fc40002000000 */
[----:B------:R-:W-:Y:S02]  /*6480*/  ISETP.NE.U32.AND P4, PT, R10, RZ, PT ;  /* 0x000000ff0a00720c */ /* 0x000fe40003f85070 */
[----:B------:R-:W-:Y:S02]  /*6490*/  SEL R10, RZ, 0x4, P2 ;  /* 0x00000004ff0a7807 */ /* 0x000fe40001000000 */
[----:B------:R-:W-:Y:S02]  /*64a0*/  ISETP.NE.U32.AND P2, PT, R7, RZ, PT ;  /* 0x000000ff0700720c */ /* 0x000fe40003f45070 */
[----:B------:R-:W-:Y:S02]  /*64b0*/  SEL R11, R11, RZ, P0 ;  /* 0x000000ff0b0b7207 */ /* 0x000fe40000000000 */
[----:B------:R-:W-:Y:S02]  /*64c0*/  SEL R7, RZ, 0x4, P6 ;  /* 0x00000004ff077807 */ /* 0x000fe40003000000 */
[----:B------:R-:W-:-:S02]  /*64d0*/  SEL R14, RZ, 0x4, P5 ;  /* 0x00000004ff0e7807 */ /* 0x000fc40002800000 */
[----:B------:R-:W-:Y:S01]  /*64e0*/  SEL R10, R10, RZ, P0 ;  /* 0x000000ff0a0a7207 */ /* 0x000fe20000000000 */
[----:B------:R-:W-:Y:S01]  /*64f0*/  LDGSTS.E [R123+0x39800], desc[UR10][R64.64], P4 ;  /* 0x39800000407b7fae */ /* 0x000fe2000a1a100a */
[----:B------:R-:W-:Y:S02]  /*6500*/  ISETP.NE.U32.AND P5, PT, R11, RZ, PT ;  /* 0x000000ff0b00720c */ /* 0x000fe40003fa5070 */
[----:B------:R-:W-:Y:S01]  /*6510*/  SEL R11, R7, RZ, P0 ;  /* 0x000000ff070b7207 */ /* 0x000fe20000000000 */
[----:B------:R1:W-:Y:S01]  /*6520*/  LDGSTS.E [R123+0x3a800], desc[UR10][R68.64], P2 ;  /* 0x3a800000447b7fae */ /* 0x0003e200091a100a */
[----:B------:R-:W-:Y:S02]  /*6530*/  SEL R7, RZ, 0x4, P3 ;  /* 0x00000004ff077807 */ /* 0x000fe40001800000 */
[----:B------:R-:W-:Y:S02]  /*6540*/  ISETP.NE.U32.AND P6, PT, R10, RZ, PT ;  /* 0x000000ff0a00720c */ /* 0x000fe40003fc5070 */
[----:B------:R-:W-:-:S02]  /*6550*/  SEL R14, R14, RZ, P0 ;  /* 0x000000ff0e0e7207 */ /* 0x000fc40000000000 */
[----:B------:R-:W-:Y:S02]  /*6560*/  SEL R10, RZ, 0x4, P1 ;  /* 0x00000004ff0a7807 */ /* 0x000fe40000800000 */
[----:B------:R-:W-:Y:S01]  /*6570*/  SEL R7, R7, RZ, P0 ;  /* 0x000000ff07077207 */ /* 0x000fe20000000000 */
[----:B------:R2:W-:Y:S01]  /*6580*/  LDGSTS.E [R123+0x3b800], desc[UR10][R72.64], P5 ;  /* 0x3b800000487b7fae */ /* 0x0005e2000a9a100a */
[----:B------:R-:W-:Y:S02]  /*6590*/  ISETP.NE.U32.AND P3, PT, R14, RZ, PT ;  /* 0x000000ff0e00720c */ /* 0x000fe40003f65070 */
[----:B------:R-:W-:Y:S02]  /*65a0*/  SEL R10, R10, RZ, P0 ;  /* 0x000000ff0a0a7207 */ /* 0x000fe40000000000 */
[----:B------:R-:W-:Y:S01]  /*65b0*/  ISETP.NE.U32.AND P1, PT, R11, RZ, PT ;  /* 0x000000ff0b00720c */ /* 0x000fe20003f25070 */
[----:B------:R2:W-:Y:S01]  /*65c0*/  LDGSTS.E [R123+0x3c800], desc[UR10][R76.64], P6 ;  /* 0x3c8000004c7b7fae */ /* 0x0005e2000b1a100a */
[----:B------:R-:W-:-:S02]  /*65d0*/  ISETP.NE.U32.AND P0, PT, R7, RZ, PT ;  /* 0x000000ff0700720c */ /* 0x000fc40003f05070 */
[----:B------:R-:W-:Y:S01]  /*65e0*/  ISETP.NE.U32.AND P4, PT, R10, RZ, PT ;  /* 0x000000ff0a00720c */ /* 0x000fe20003f85070 */
[----:B------:R-:W-:-:S04]  /*65f0*/  IMAD.SHL.U32 R10, R5, 0x80, RZ ;  /* 0x00000080050a7824 */ /* 0x000fc800078e00ff */
[C---:B------:R-:W-:Y:S01]  /*6600*/  IMAD.WIDE R88, R10.reuse, 0x4, R88 ;  /* 0x000000040a587825 */ /* 0x040fe200078e0258 */
[----:B------:R2:W-:Y:S03]  /*6610*/  LDGSTS.E [R123+0x3d800], desc[UR10][R80.64], P3 ;  /* 0x3d800000507b7fae */ /* 0x0005e600099a100a */
[C---:B------:R-:W-:Y:S01]  /*6620*/  IMAD.WIDE R92, R10.reuse, 0x4, R92 ;  /* 0x000000040a5c7825 */ /* 0x040fe200078e025c */
[----:B------:R2:W-:Y:S03]  /*6630*/  LDGSTS.E [R123+0x3e800], desc[UR10][R84.64], P1 ;  /* 0x3e800000547b7fae */ /* 0x0005e600089a100a */
[C---:B------:R-:W-:Y:S01]  /*6640*/  IMAD.WIDE R96, R10.reuse, 0x4, R96 ;  /* 0x000000040a607825 */ /* 0x040fe200078e0260 */
[----:B------:R2:W-:Y:S03]  /*6650*/  LDGSTS.E [R123+0x3f800], desc[UR10][R120.64], P0 ;  /* 0x3f800000787b7fae */ /* 0x0005e600081a100a */
[C---:B------:R-:W-:Y:S01]  /*6660*/  IMAD.WIDE R100, R10.reuse, 0x4, R100 ;  /* 0x000000040a647825 */ /* 0x040fe200078e0264 */
[----:B------:R-:W0:Y:S03]  /*6670*/  LDGDEPBAR ;  /* 0x00000000000079af */ /* 0x000e260000000000 */
[C---:B------:R-:W-:Y:S01]  /*6680*/  IMAD.WIDE R104, R10.reuse, 0x4, R104 ;  /* 0x000000040a687825 */ /* 0x040fe200078e0268 */
[----:B------:R-:W3:Y:S03]  /*6690*/  S2R R27, SR_TID.X ;  /* 0x00000000001b7919 */ /* 0x000ee60000002100 */
[C---:B------:R-:W-:Y:S01]  /*66a0*/  IMAD.WIDE R108, R10.reuse, 0x4, R108 ;  /* 0x000000040a6c7825 */ /* 0x040fe200078e026c */
[----:B------:R2:W-:Y:S03]  /*66b0*/  LDGSTS.E [R124+0x48000], desc[UR10][R88.64], P4 ;  /* 0x48000000587c7fae */ /* 0x0005e6000a1a100a */
[----:B------:R-:W-:Y:S01]  /*66c0*/  IMAD.WIDE R112, R10, 0x4, R112 ;  /* 0x000000040a707825 */ /* 0x000fe200078e0270 */
[----:B------:R2:W-:Y:S01]  /*66d0*/  LDGSTS.E [R124+0x49000], desc[UR10][R92.64], P4 ;  /* 0x490000005c7c7fae */ /* 0x0005e2000a1a100a */
[----:B------:R-:W-:-:S02]  /*66e0*/  ISETP.GE.AND P0, PT, R6, 0x80, PT ;  /* 0x000000800600780c */ /* 0x000fc40003f06270 */
[C---:B------:R-:W-:Y:S01]  /*66f0*/  IMAD.WIDE R116, R10.reuse, 0x4, R116 ;  /* 0x000000040a747825 */ /* 0x040fe200078e0274 */
[----:B------:R2:W-:Y:S03]  /*6700*/  LDGSTS.E [R124+0x4a000], desc[UR10][R96.64], P4 ;  /* 0x4a000000607c7fae */ /* 0x0005e6000a1a100a */
        /* <DEDUP_REMOVED lines=14> */
[----:B------:R-:W-:Y:S01]  /*67f0*/  IMAD.WIDE R118, R10, 0x4, R118 ;  /* 0x000000040a767825 */ /* 0x000fe200078e0276 */
[----:B------:R2:W-:Y:S04]  /*6800*/  LDGSTS.E [R9+0x4a800], desc[UR10][R98.64], P4 ;  /* 0x4a80000062097fae */ /* 0x0005e8000a1a100a */
[----:B------:R2:W-:Y:S04]  /*6810*/  LDGSTS.E [R9+0x4b800], desc[UR10][R102.64], P4 ;  /* 0x4b80000066097fae */ /* 0x0005e8000a1a100a */
[----:B------:R2:W-:Y:S04]  /*6820*/  LDGSTS.E [R9+0x4c800], desc[UR10][R106.64], P4 ;  /* 0x4c8000006a097fae */ /* 0x0005e8000a1a100a */
[----:B------:R2:W-:Y:S04]  /*6830*/  LDGSTS.E [R9+0x4d800], desc[UR10][R110.64], P4 ;  /* 0x4d8000006e097fae */ /* 0x0005e8000a1a100a */
[----:B------:R2:W-:Y:S04]  /*6840*/  LDGSTS.E [R9+0x4e800], desc[UR10][R114.64], P4 ;  /* 0x4e80000072097fae */ /* 0x0005e8000a1a100a */
[----:B------:R2:W-:Y:S01]  /*6850*/  LDGSTS.E [R9+0x4f800], desc[UR10][R118.64], P4 ;  /* 0x4f80000076097fae */ /* 0x0005e2000a1a100a */
[----:B------:R-:W-:-:S03]  /*6860*/  CS2R R48, SRZ ;  /* 0x0000000000307805 */ /* 0x000fc6000001ff00 */
[----:B------:R-:W0:Y:S01]  /*6870*/  LDGDEPBAR ;  /* 0x00000000000079af */ /* 0x000e220000000000 */
[----:B------:R-:W-:Y:S02]  /*6880*/  CS2R R50, SRZ ;  /* 0x0000000000327805 */ /* 0x000fe4000001ff00 */
[----:B------:R-:W-:Y:S02]  /*6890*/  CS2R R44, SRZ ;  /* 0x00000000002c7805 */ /* 0x000fe4000001ff00 */
[----:B------:R-:W-:Y:S02]  /*68a0*/  CS2R R46, SRZ ;  /* 0x00000000002e7805 */ /* 0x000fe4000001ff00 */
[----:B-1----:R-:W-:Y:S02]  /*68b0*/  CS2R R68, SRZ ;  /* 0x0000000000447805 */ /* 0x002fe4000001ff00 */
[----:B------:R-:W-:Y:S02]  /*68c0*/  CS2R R70, SRZ ;  /* 0x0000000000467805 */ /* 0x000fe4000001ff00 */
[----:B------:R-:W-:-:S02]  /*68d0*/  CS2R R16, SRZ ;  /* 0x0000000000107805 */ /* 0x000fc4000001ff00 */
[----:B------:R-:W-:Y:S02]  /*68e0*/  CS2R R18, SRZ ;  /* 0x0000000000127805 */ /* 0x000fe4000001ff00 */
[----:B------:R-:W-:Y:S02]  /*68f0*/  CS2R R60, SRZ ;  /* 0x00000000003c7805 */ /* 0x000fe4000001ff00 */
[----:B------:R-:W-:Y:S02]  /*6900*/  CS2R R62, SRZ ;  /* 0x00000000003e7805 */ /* 0x000fe4000001ff00 */
[----:B------:R-:W-:Y:S02]  /*6910*/  CS2R R36, SRZ ;  /* 0x0000000000247805 */ /* 0x000fe4000001ff00 */
[----:B------:R-:W-:Y:S02]  /*6920*/  CS2R R38, SRZ ;  /* 0x0000000000267805 */ /* 0x000fe4000001ff00 */
[----:B------:R-:W-:-:S02]  /*6930*/  CS2R R28, SRZ ;  /* 0x00000000001c7805 */ /* 0x000fc4000001ff00 */
[----:B------:R-:W-:Y:S02]  /*6940*/  CS2R R30, SRZ ;  /* 0x00000000001e7805 */ /* 0x000fe4000001ff00 */
[----:B------:R-:W-:Y:S02]  /*6950*/  CS2R R20, SRZ ;  /* 0x0000000000147805 */ /* 0x000fe4000001ff00 */
[----:B------:R-:W-:Y:S01]  /*6960*/  CS2R R22, SRZ ;  /* 0x0000000000167805 */ /* 0x000fe2000001ff00 */
[----:B--23--:R-:W-:Y:S06]  /*6970*/  @!P0 BRA `(.L_x_0) ;  /* 0x0000004c00948947 */ /* 0x00cfec0003800000 */
[----:B------:R-:W2:Y:S04]  /*6980*/  LDL.LU R64, [R1+0x160] ;  /* 0x0001600001407983 */ /* 0x000ea80000300800 */
[----:B------:R-:W3:Y:S04]  /*6990*/  LDL.LU R11, [R1+0xe4] ;  /* 0x0000e400010b7983 */ /* 0x000ee80000300800 */
[----:B------:R-:W4:Y:S04]  /*69a0*/  LDL.LU R65, [R1+0xe0] ;  /* 0x0000e00001417983 */ /* 0x000f280000300800 */
        /* <DEDUP_REMOVED lines=9> */
[----:B------:R-:W4:Y:S01]  /*6a40*/  LDL.LU R79, [R1+0x128] ;  /* 0x00012800014f7983 */ /* 0x000f220000300800 */
[----:B--2---:R-:W-:-:S02]  /*6a50*/  SHF.R.S32.HI R16, RZ, 0x1f, R64 ;  /* 0x0000001fff107819 */ /* 0x004fc40000011440 */
[----:B---3--:R-:W-:Y:S02]  /*6a60*/  SHF.R.S32.HI R5, RZ, 0x1f, R11 ;  /* 0x0000001fff057819 */ /* 0x008fe4000001140b */
[----:B------:R-:W-:Y:S02]  /*6a70*/  SHF.L.U64.HI R16, R64, 0x2, R16 ;  /* 0x0000000240107819 */ /* 0x000fe40000010210 */
[----:B----4-:R-:W-:Y:S02]  /*6a80*/  SHF.R.S32.HI R7, RZ, 0x1f, R65 ;  /* 0x0000001fff077819 */ /* 0x010fe40000011441 */
[----:B------:R-:W-:Y:S02]  /*6a90*/  SHF.L.U64.HI R11, R11, 0x2, R5 ;  /* 0x000000020b0b7819 */ /* 0x000fe40000010205 */
[----:B------:R-:W-:Y:S02]  /*6aa0*/  SHF.R.S32.HI R5, RZ, 0x1f, R14 ;  /* 0x0000001fff057819 */ /* 0x000fe4000001140e */
[----:B------:R-:W-:Y:S01]  /*6ab0*/  SHF.L.U64.HI R17, R65, 0x2, R7 ;  /* 0x0000000241117819 */ /* 0x000fe20000010207 */
[----:B------:R1:W-:Y:S01]  /*6ac0*/  STL [R1+0xb0], R11 ;  /* 0x0000b00b01007387 */ /* 0x0003e20000100800 */
[----:B------:R-:W-:-:S02]  /*6ad0*/  SHF.R.S32.HI R9, RZ, 0x1f, R86 ;  /* 0x0000001fff097819 */ /* 0x000fc40000011456 */
[----:B------:R-:W-:Y:S01]  /*6ae0*/  SHF.L.U64.HI R14, R14, 0x2, R5 ;  /* 0x000000020e0e7819 */ /* 0x000fe20000010205 */
[----:B------:R-:W-:Y:S01]  /*6af0*/  STL [R1+0xac], R17 ;  /* 0x0000ac1101007387 */ /* 0x000fe20000100800 */
[----:B------:R-:W-:-:S03]  /*6b00*/  SHF.L.U64.HI R7, R86, 0x2, R9 ;  /* 0x0000000256077819 */ /* 0x000fc60000010209 */
[----:B------:R-:W-:Y:S01]  /*6b10*/  STL [R1+0xa8], R14 ;  /* 0x0000a80e01007387 */ /* 0x000fe20000100800 */
[----:B-1----:R-:W-:-:S03]  /*6b20*/  SHF.R.S32.HI R11, RZ, 0x1f, R87 ;  /* 0x0000001fff0b7819 */ /* 0x002fc60000011457 */
[----:B------:R-:W2:Y:S01]  /*6b30*/  LDL.LU R85, [R1+0x12c] ;  /* 0x00012c0001557983 */ /* 0x000ea20000300800 */
[----:B------:R-:W-:-:S03]  /*6b40*/  SHF.L.U64.HI R5, R87, 0x2, R11 ;  /* 0x0000000257057819 */ /* 0x000fc6000001020b */
[----:B------:R-:W-:Y:S04]  /*6b50*/  STL [R1+0xa4], R7 ;  /* 0x0000a40701007387 */ /* 0x000fe80000100800 */
[----:B------:R-:W3:Y:S01]  /*6b60*/  LDL.LU R64, [R1+0x130] ;  /* 0x0001300001407983 */ /* 0x000ee20000300800 */
[----:B------:R-:W-:-:S03]  /*6b70*/  SHF.R.S32.HI R9, RZ, 0x1f, R74 ;  /* 0x0000001fff097819 */ /* 0x000fc6000001144a */
[----:B------:R1:W-:Y:S01]  /*6b80*/  STL [R1+0xa0], R5 ;  /* 0x0000a00501007387 */ /* 0x0003e20000100800 */
[----:B------:R-:W-:-:S03]  /*6b90*/  SHF.L.U64.HI R9, R74, 0x2, R9 ;  /* 0x000000024a097819 */ /* 0x000fc60000010209 */
[----:B------:R-:W4:Y:S01]  /*6ba0*/  LDL.LU R86, [R1+0x134] ;  /* 0x0001340001567983 */ /* 0x000f220000300800 */
[----:B------:R-:W-:-:S03]  /*6bb0*/  SHF.R.S32.HI R11, RZ, 0x1f, R75 ;  /* 0x0000001fff0b7819 */ /* 0x000fc6000001144b */
[----:B------:R-:W2:Y:S01]  /*6bc0*/  LDL.LU R87, [R1+0x138] ;  /* 0x0001380001577983 */ /* 0x000ea20000300800 */
[----:B-1----:R-:W-:-:S04]  /*6bd0*/  SHF.R.S32.HI R5, RZ, 0x1f, R15 ;  /* 0x0000001fff057819 */ /* 0x002fc8000001140f */
[----:B------:R-:W-:Y:S01]  /*6be0*/  SHF.L.U64.HI R14, R15, 0x2, R5 ;  /* 0x000000020f0e7819 */ /* 0x000fe20000010205 */
[----:B------:R-:W-:-:S04]  /*6bf0*/  IMAD.SHL.U32 R99, R10, 0x8, RZ ;  /* 0x000000080a637824 */ /* 0x000fc800078e00ff */
[----:B------:R1:W-:Y:S04]  /*6c00*/  STL [R1+0x9c], R14 ;  /* 0x00009c0e01007387 */ /* 0x0003e80000100800 */
[----:B------:R-:W4:Y:S04]  /*6c10*/  LDL.LU R96, [R1+0x13c] ;  /* 0x00013c0001607983 */ /* 0x000f280000300800 */
[----:B------:R1:W-:Y:S01]  /*6c20*/  STL [R1+0x98], R9 ;  /* 0x0000980901007387 */ /* 0x0003e20000100800 */
[----:B------:R-:W-:Y:S02]  /*6c30*/  SHF.L.U64.HI R5, R75, 0x2, R11 ;  /* 0x000000024b057819 */ /* 0x000fe4000001020b */
[----:B-1----:R-:W-:Y:S01]  /*6c40*/  SHF.R.S32.HI R14, RZ, 0x1f, R83 ;  /* 0x0000001fff0e7819 */ /* 0x002fe20000011453 */
[----:B------:R-:W4:Y:S01]  /*6c50*/  LDL.LU R92, [R1+0x140] ;  /* 0x00014000015c7983 */ /* 0x000f220000300800 */
[----:B------:R-:W-:-:S02]  /*6c60*/  SHF.R.S32.HI R72, RZ, 0x1f, R78 ;  /* 0x0000001fff487819 */ /* 0x000fc4000001144e */
[----:B------:R-:W-:Y:S01]  /*6c70*/  SHF.R.S32.HI R9, RZ, 0x1f, R10 ;  /* 0x0000001fff097819 */ /* 0x000fe2000001140a */
[----:B------:R-:W4:Y:S01]  /*6c80*/  LDL.LU R93, [R1+0x144] ;  /* 0x00014400015d7983 */ /* 0x000f220000300800 */
[----:B------:R-:W-:Y:S02]  /*6c90*/  SHF.R.S32.HI R74, RZ, 0x1f, R79 ;  /* 0x0000001fff4a7819 */ /* 0x000fe4000001144f */
[----:B------:R-:W-:Y:S01]  /*6ca0*/  SHF.L.U64.HI R98, R10, 0x3, R9 ;  /* 0x000000030a627819 */ /* 0x000fe20000010209 */
[----:B------:R-:W4:Y:S01]  /*6cb0*/  LDL.LU R97, [R1+0x14c] ;  /* 0x00014c0001617983 */ /* 0x000f220000300800 */
[-C--:B------:R-:W-:Y:S02]  /*6cc0*/  LEA R15, P1, R83, R99.reuse, 0x2 ;  /* 0x00000063530f7211 */ /* 0x080fe400078210ff */
[-C--:B------:R-:W-:Y:S01]  /*6cd0*/  LEA R73, P2, R78, R99.reuse, 0x2 ;  /* 0x000000634e497211 */ /* 0x080fe200078410ff */
[----:B------:R-:W4:Y:S01]  /*6ce0*/  LDL.LU R123, [R1+0x150] ;  /* 0x00015000017b7983 */ /* 0x000f220000300800 */
[----:B------:R-:W-:-:S02]  /*6cf0*/  LEA R75, P3, R79, R99, 0x2 ;  /* 0x000000634f4b7211 */ /* 0x000fc400078610ff */
[-C--:B------:R-:W-:Y:S01]  /*6d00*/  LEA.HI.X R14, R83, R98.reuse, R14, 0x2, P1 ;  /* 0x00000062530e7211 */ /* 0x080fe200008f140e */
[----:B------:R-:W4:Y:S01]  /*6d10*/  LDL.LU R120, [R1+0x154] ;  /* 0x0001540001787983 */ /* 0x000f220000300800 */
[-C--:B------:R-:W-:Y:S02]  /*6d20*/  LEA.HI.X R72, R78, R98.reuse, R72, 0x2, P2 ;  /* 0x000000624e487211 */ /* 0x080fe400010f1448 */
[----:B------:R-:W-:Y:S01]  /*6d30*/  LEA.HI.X R74, R79, R98, R74, 0x2, P3 ;  /* 0x000000624f4a7211 */ /* 0x000fe200018f144a */
[----:B------:R-:W4:Y:S04]  /*6d40*/  LDL.LU R121, [R1+0x158] ;  /* 0x0001580001797983 */ /* 0x000f280000300800 */
[----:B------:R-:W4:Y:S01]  /*6d50*/  LDL.LU R65, [R1+0x15c] ;  /* 0x00015c0001417983 */ /* 0x000f220000300800 */
[----:B---3--:R-:W-:-:S02]  /*6d60*/  SHF.R.S32.HI R78, RZ, 0x1f, R64 ;  /* 0x0000001fff4e7819 */ /* 0x008fc40000011440 */
[----:B------:R-:W-:-:S04]  /*6d70*/  LEA R79, P1, R64, R99, 0x2 ;  /* 0x00000063404f7211 */ /* 0x000fc800078210ff */
[----:B------:R-:W-:Y:S02]  /*6d80*/  LEA.HI.X R78, R64, R98, R78, 0x2, P1 ;  /* 0x00000062404e7211 */ /* 0x000fe400008f144e */
[----:B------:R-:W3:Y:S01]  /*6d90*/  LDL.LU R64, [R1+0x164] ;  /* 0x0001640001407983 */ /* 0x000ee20000300800 */
[----:B------:R-:W-:Y:S02]  /*6da0*/  SHF.R.S32.HI R7, RZ, 0x1f, R6 ;  /* 0x0000001fff077819 */ /* 0x000fe40000011406 */
[----:B------:R-:W-:Y:S02]  /*6db0*/  LEA R11, P0, R82, R99, 0x2 ;  /* 0x00000063520b7211 */ /* 0x000fe400078010ff */
[----:B------:R-:W-:Y:S02]  /*6dc0*/  LEA.HI R104, R7, R6, RZ, 0x7 ;  /* 0x0000000607687211 */ /* 0x000fe400078f38ff */
[----:B------:R-:W-:Y:S02]  /*6dd0*/  SHF.R.S32.HI R7, RZ, 0x1f, R82 ;  /* 0x0000001fff077819 */ /* 0x000fe40000011452 */
[----:B--2---:R-:W-:-:S02]  /*6de0*/  SHF.R.S32.HI R76, RZ, 0x1f, R85 ;  /* 0x0000001fff4c7819 */ /* 0x004fc40000011455 */
[----:B------:R-:W-:Y:S02]  /*6df0*/  LEA.HI.X R7, R82, R98, R7, 0x2, P0 ;  /* 0x0000006252077211 */ /* 0x000fe400000f1407 */
[-C--:B------:R-:W-:Y:S02]  /*6e00*/  LEA R77, P0, R85, R99.reuse, 0x2 ;  /* 0x00000063554d7211 */ /* 0x080fe400078010ff */
[----:B----4-:R-:W-:Y:S02]  /*6e10*/  SHF.R.S32.HI R80, RZ, 0x1f, R86 ;  /* 0x0000001fff507819 */ /* 0x010fe40000011456 */
[----:B------:R-:W-:Y:S02]  /*6e20*/  SHF.R.S32.HI R82, RZ, 0x1f, R87 ;  /* 0x0000001fff527819 */ /* 0x000fe40000011457 */
[-C--:B------:R-:W-:Y:S02]  /*6e30*/  LEA R81, P2, R86, R99.reuse, 0x2 ;  /* 0x0000006356517211 */ /* 0x080fe400078410ff */
[----:B------:R-:W-:-:S02]  /*6e40*/  LEA R83, P3, R87, R99, 0x2 ;  /* 0x0000006357537211 */ /* 0x000fc400078610ff */
[-C--:B------:R-:W-:Y:S02]  /*6e50*/  LEA.HI.X R76, R85, R98.reuse, R76, 0x2, P0 ;  /* 0x00000062554c7211 */ /* 0x080fe400000f144c */
[-C--:B------:R-:W-:Y:S02]  /*6e60*/  LEA.HI.X R80, R86, R98.reuse, R80, 0x2, P2 ;  /* 0x0000006256507211 */ /* 0x080fe400010f1450 */
[----:B------:R-:W-:Y:S02]  /*6e70*/  LEA.HI.X R82, R87, R98, R82, 0x2, P3 ;  /* 0x0000006257527211 */ /* 0x000fe400018f1452 */
[----:B------:R-:W-:Y:S02]  /*6e80*/  SHF.R.S32.HI R84, RZ, 0x1f, R96 ;  /* 0x0000001fff547819 */ /* 0x000fe40000011460 */
[----:B------:R-:W-:Y:S02]  /*6e90*/  LEA R85, P0, R96, R99, 0x2 ;  /* 0x0000006360557211 */ /* 0x000fe400078010ff */
[----:B------:R-:W-:-:S02]  /*6ea0*/  SHF.R.S32.HI R86, RZ, 0x1f, R92 ;  /* 0x0000001fff567819 */ /* 0x000fc4000001145c */
[-C--:B------:R-:W-:Y:S02]  /*6eb0*/  LEA R87, P1, R92, R99.reuse, 0x2 ;  /* 0x000000635c577211 */ /* 0x080fe400078210ff */
[----:B------:R-:W-:Y:S02]  /*6ec0*/  SHF.R.S32.HI R88, RZ, 0x1f, R93 ;  /* 0x0000001fff587819 */ /* 0x000fe4000001145d */
[----:B------:R-:W-:Y:S02]  /*6ed0*/  LEA R89, P2, R93, R99, 0x2 ;  /* 0x000000635d597211 */ /* 0x000fe400078410ff */
[----:B------:R-:W-:Y:S02]  /*6ee0*/  LOP3.LUT R6, R27, 0x7, RZ, 0xc0, !PT ;  /* 0x000000071b067812 */ /* 0x000fe400078ec0ff */
[-C--:B------:R-:W-:Y:S02]  /*6ef0*/  LEA.HI.X R84, R96, R98.reuse, R84, 0x2, P0 ;  /* 0x0000006260547211 */ /* 0x080fe400000f1454 */
[----:B------:R-:W-:-:S02]  /*6f00*/  LEA.HI.X R86, R92, R98, R86, 0x2, P1 ;  /* 0x000000625c567211 */ /* 0x000fc400008f1456 */
[----:B------:R-:W-:Y:S02]  /*6f10*/  LEA.HI.X R88, R93, R98, R88, 0x2, P2 ;  /* 0x000000625d587211 */ /* 0x000fe400010f1458 */
[----:B------:R-:W-:Y:S02]  /*6f20*/  SHF.R.S32.HI R90, RZ, 0x1f, R97 ;  /* 0x0000001fff5a7819 */ /* 0x000fe40000011461 */
[-C--:B------:R-:W-:Y:S02]  /*6f30*/  LEA R91, P0, R97, R99.reuse, 0x2 ;  /* 0x00000063615b7211 */ /* 0x080fe400078010ff */
[----:B------:R-:W-:Y:S02]  /*6f40*/  SHF.R.S32.HI R92, RZ, 0x1f, R123 ;  /* 0x0000001fff5c7819 */ /* 0x000fe4000001147b */
[-C--:B------:R-:W-:Y:S01]  /*6f50*/  LEA R93, P1, R123, R99.reuse, 0x2 ;  /* 0x000000637b5d7211 */ /* 0x080fe200078210ff */
[----:B------:R-:W-:Y:S01]  /*6f60*/  IMAD R6, R6, 0x210, RZ ;  /* 0x0000021006067824 */ /* 0x000fe200078e02ff */
[----:B------:R-:W-:Y:S01]  /*6f70*/  SHF.R.S32.HI R94, RZ, 0x1f, R120 ;  /* 0x0000001fff5e7819 */ /* 0x000fe20000011478 */
[----:B------:R-:W-:Y:S01]  /*6f80*/  IMAD.SHL.U32 R17, R27, 0x2, RZ ;  /* 0x000000021b117824 */ /* 0x000fe200078e00ff */
[----:B------:R-:W-:-:S02]  /*6f90*/  LEA R95, P2, R120, R99, 0x2 ;  /* 0x00000063785f7211 */ /* 0x000fc400078410ff */
[-C--:B------:R-:W-:Y:S02]  /*6fa0*/  LEA.HI.X R90, R97, R98.reuse, R90, 0x2, P0 ;  /* 0x00000062615a7211 */ /* 0x080fe400000f145a */
[-C--:B------:R-:W-:Y:S02]  /*6fb0*/  LEA.HI.X R92, R123, R98.reuse, R92, 0x2, P1 ;  /* 0x000000627b5c7211 */ /* 0x080fe400008f145c */
[----:B------:R-:W-:Y:S02]  /*6fc0*/  SHF.R.S32.HI R96, RZ, 0x1f, R121 ;  /* 0x0000001fff607819 */ /* 0x000fe40000011479 */
[----:B------:R-:W-:Y:S02]  /*6fd0*/  LEA R97, P0, R121, R99, 0x2 ;  /* 0x0000006379617211 */ /* 0x000fe400078010ff */
[----:B------:R-:W-:Y:S02]  /*6fe0*/  SHF.R.S32.HI R105, RZ, 0x1f, R3 ;  /* 0x0000001fff697819 */ /* 0x000fe40000011403 */
[----:B------:R-:W-:-:S02]  /*6ff0*/  LEA.HI.X R94, R120, R98, R94, 0x2, P2 ;  /* 0x00000062785e7211 */ /* 0x000fc400010f145e */
[----:B------:R-:W-:Y:S02]  /*7000*/  LOP3.LUT R6, R6, 0x30, R17, 0x78, !PT ;  /* 0x0000003006067812 */ /* 0x000fe400078e7811 */
[----:B------:R-:W-:Y:S02]  /*7010*/  SHF.R.S32.HI R17, RZ, 0x1f, R65 ;  /* 0x0000001fff117819 */ /* 0x000fe40000011441 */
[----:B------:R-:W-:Y:S02]  /*7020*/  LEA R99, P2, R65, R99, 0x2 ;  /* 0x0000006341637211 */ /* 0x000fe400078410ff */
[-C--:B------:R-:W-:Y:S02]  /*7030*/  LEA.HI.X R96, R121, R98.reuse, R96, 0x2, P0 ;  /* 0x0000006279607211 */ /* 0x080fe400000f1460 */
[----:B------:R-:W-:Y:S02]  /*7040*/  LEA.HI.X R98, R65, R98, R17, 0x2, P2 ;  /* 0x0000006241627211 */ /* 0x000fe400010f1411 */
[----:B------:R-:W-:-:S05]  /*7050*/  LOP3.LUT R65, R0, 0x7c, RZ, 0xfc, !PT ;  /* 0x0000007c00417812 */ /* 0x000fca00078efcff */
[----:B------:R-:W-:Y:S02]  /*7060*/  IMAD R17, R65, R4, RZ ;  /* 0x0000000441117224 */ /* 0x000fe400078e02ff */
[----:B------:R-:W-:-:S05]  /*7070*/  IMAD.SHL.U32 R18, R27, 0x80, RZ ;  /* 0x000000801b127824 */ /* 0x000fca00078e00ff */
[----:B------:R-:W-:Y:S02]  /*7080*/  LOP3.LUT R6, R6, 0x1000, R18, 0xf8, !PT ;  /* 0x0000100006067812 */ /* 0x000fe400078ef812 */
[----:B---3--:R-:W-:-:S04]  /*7090*/  LEA R102, P1, R3, R64, 0x3 ;  /* 0x0000004003667211 */ /* 0x008fc800078218ff */
[----:B------:R-:W-:Y:S02]  /*70a0*/  IADD3 R102, P0, PT, R102, UR12, RZ ;  /* 0x0000000c66667c10 */ /* 0x000fe4000ff1e0ff */
[----:B------:R-:W-:-:S04]  /*70b0*/  LEA.HI.X R16, R3, R16, R105, 0x3, P1 ;  /* 0x0000001003107211 */ /* 0x000fc800008f1c69 */
[----:B------:R-:W-:Y:S01]  /*70c0*/  IADD3.X R101, PT, PT, R16, UR13, RZ, P0, !PT ;  /* 0x0000000d10657c10 */ /* 0x000fe200087fe4ff */
[----:B------:R-:W-:Y:S01]  /*70d0*/  IMAD R16, R56, R4, RZ ;  /* 0x0000000438107224 */ /* 0x000fe200078e02ff */
[----:B------:R-:W-:-:S04]  /*70e0*/  LOP3.LUT R56, R0, 0x78, RZ, 0xfc, !PT ;  /* 0x0000007800387812 */ /* 0x000fc800078efcff */
[----:B------:R1:W-:Y:S04]  /*70f0*/  STL [R1+0x94], R16 ;  /* 0x0000941001007387 */ /* 0x0003e80000100800 */
[----:B------:R2:W-:Y:S01]  /*7100*/  STL [R1+0x90], R17 ;  /* 0x0000901101007387 */ /* 0x0005e20000100800 */
[-C--:B-1----:R-:W-:Y:S01]  /*7110*/  IMAD R16, R57, R4.reuse, RZ ;  /* 0x0000000439107224 */ /* 0x082fe200078e02ff */
[----:B------:R-:W-:Y:S01]  /*7120*/  LOP3.LUT R57, R0, 0x74, RZ, 0xfc, !PT ;  /* 0x0000007400397812 */ /* 0x000fe200078efcff */
[----:B--2---:R-:W-:-:S03]  /*7130*/  IMAD R17, R56, R4, RZ ;  /* 0x0000000438117224 */ /* 0x004fc600078e02ff */
        /* <DEDUP_REMOVED lines=55> */
[----:B------:R1:W-:Y:S01]  /*74b0*/  STL [R1+0x34], R16 ;  /* 0x0000341001007387 */ /* 0x0003e20000100800 */
[----:B------:R-:W-:Y:S01]  /*74c0*/  LOP3.LUT R26, R0, 0x44, RZ, 0xfc, !PT ;  /* 0x00000044001a7812 */ /* 0x000fe200078efcff */
[-C--:B------:R-:W-:Y:S02]  /*74d0*/  IMAD R18, R34, R4.reuse, RZ ;  /* 0x0000000422127224 */ /* 0x080fe400078e02ff */
[----:B------:R2:W-:Y:S01]  /*74e0*/  STL [R1+0x30], R17 ;  /* 0x0000301101007387 */ /* 0x0005e20000100800 */
[-C--:B-1----:R-:W-:Y:S02]  /*74f0*/  IMAD R16, R43, R4.reuse, RZ ;  /* 0x000000042b107224 */ /* 0x082fe400078e02ff */
[----:B--2---:R-:W-:-:S03]  /*7500*/  IMAD R17, R35, R4, RZ ;  /* 0x0000000423117224 */ /* 0x004fc600078e02ff */
[----:B------:R1:W-:Y:S04]  /*7510*/  STL [R1+0x2c], R16 ;  /* 0x00002c1001007387 */ /* 0x0003e80000100800 */
[----:B------:R-:W-:Y:S04]  /*7520*/  STL [R1+0x28], R18 ;  /* 0x0000281201007387 */ /* 0x000fe80000100800 */
[----:B------:R-:W2:Y:S01]  /*7530*/  LDL R42, [R1+0xf8] ;  /* 0x0000f800012a7983 */ /* 0x000ea20000100800 */
[----:B-1----:R-:W-:-:S03]  /*7540*/  IMAD R16, R26, R4, RZ ;  /* 0x000000041a107224 */ /* 0x002fc600078e02ff */
[----:B------:R1:W-:Y:S04]  /*7550*/  STL [R1+0x24], R17 ;  /* 0x0000241101007387 */ /* 0x0003e80000100800 */
[----:B------:R-:W3:Y:S04]  /*7560*/  LDL R43, [R1+0xec] ;  /* 0x0000ec00012b7983 */ /* 0x000ee80000100800 */
[----:B------:R4:W-:Y:S04]  /*7570*/  STL [R1+0x20], R16 ;  /* 0x0000201001007387 */ /* 0x0009e80000100800 */
[----:B------:R-:W3:Y:S04]  /*7580*/  LDL R34, [R1+0xf0] ;  /* 0x0000f00001227983 */ /* 0x000ee80000100800 */
[----:B------:R-:W3:Y:S04]  /*7590*/  LDL R35, [R1+0xf4] ;  /* 0x0000f40001237983 */ /* 0x000ee80000100800 */
[----:B------:R-:W3:Y:S01]  /*75a0*/  LDL R26, [R1+0xfc] ;  /* 0x0000fc00011a7983 */ /* 0x000ee20000100800 */
[----:B------:R-:W-:-:S02]  /*75b0*/  LOP3.LUT R24, R0, 0x42, RZ, 0xfc, !PT ;  /* 0x0000004200187812 */ /* 0x000fc400078efcff */
[----:B------:R-:W-:-:S03]  /*75c0*/  LOP3.LUT R25, R0, 0x40, RZ, 0xfc, !PT ;  /* 0x0000004000197812 */ /* 0x000fc600078efcff */
[-C--:B-1----:R-:W-:Y:S01]  /*75d0*/  IMAD R17, R24, R4.reuse, RZ ;  /* 0x0000000418117224 */ /* 0x082fe200078e02ff */
[C---:B------:R-:W-:Y:S01]  /*75e0*/  LOP3.LUT R32, R0.reuse, 0x3e, RZ, 0xfc, !PT ;  /* 0x0000003e00207812 */ /* 0x040fe200078efcff */
[-C--:B----4-:R-:W-:Y:S01]  /*75f0*/  IMAD R16, R25, R4.reuse, RZ ;  /* 0x0000000419107224 */ /* 0x090fe200078e02ff */
[C---:B------:R-:W-:Y:S02]  /*7600*/  LOP3.LUT R33, R0.reuse, 0x3c, RZ, 0xfc, !PT ;  /* 0x0000003c00217812 */ /* 0x040fe400078efcff */
[C---:B------:R-:W-:Y:S01]  /*7610*/  LOP3.LUT R24, R0.reuse, 0x3a, RZ, 0xfc, !PT ;  /* 0x0000003a00187812 */ /* 0x040fe200078efcff */
[----:B------:R1:W-:Y:S02]  /*7620*/  STL [R1+0x1c], R17 ;  /* 0x00001c1101007387 */ /* 0x0003e40000100800 */
[-C--:B------:R-:W-:Y:S02]  /*7630*/  IMAD R18, R33, R4.reuse, RZ ;  /* 0x0000000421127224 */ /* 0x080fe400078e02ff */
[----:B------:R4:W-:Y:S01]  /*7640*/  STL [R1+0x18], R16 ;  /* 0x0000181001007387 */ /* 0x0009e20000100800 */
[----:B------:R-:W-:Y:S01]  /*7650*/  LOP3.LUT R25, R0, 0x38, RZ, 0xfc, !PT ;  /* 0x0000003800197812 */ /* 0x000fe200078efcff */
[----:B-1----:R-:W-:-:S02]  /*7660*/  IMAD R17, R24, R4, RZ ;  /* 0x0000000418117224 */ /* 0x002fc400078e02ff */
[----:B----4-:R-:W-:-:S05]  /*7670*/  IMAD R16, R32, R4, RZ ;  /* 0x0000000420107224 */ /* 0x010fca00078e02ff */
[----:B------:R1:W-:Y:S01]  /*7680*/  STL [R1+0x14], R16 ;  /* 0x0000141001007387 */ /* 0x0003e20000100800 */
[----:B------:R-:W-:-:S03]  /*7690*/  IMAD R120, R54, R4, RZ ;  /* 0x0000000436787224 */ /* 0x000fc600078e02ff */
[----:B------:R-:W-:Y:S01]  /*76a0*/  STL [R1+0x10], R18 ;  /* 0x0000101201007387 */ /* 0x000fe20000100800 */
[----:B------:R-:W-:-:S03]  /*76b0*/  LOP3.LUT R54, R0, 0x24, RZ, 0xfc, !PT ;  /* 0x0000002400367812 */ /* 0x000fc600078efcff */
[----:B------:R4:W-:Y:S01]  /*76c0*/  STL [R1+0xc], R17 ;  /* 0x00000c1101007387 */ /* 0x0009e20000100800 */
[-C--:B-1----:R-:W-:Y:S01]  /*76d0*/  IMAD R16, R25, R4.reuse, RZ ;  /* 0x0000000419107224 */ /* 0x082fe200078e02ff */
[----:B------:R-:W-:Y:S01]  /*76e0*/  LOP3.LUT R25, R0, 0x32, RZ, 0xfc, !PT ;  /* 0x0000003200197812 */ /* 0x000fe200078efcff */
[----:B----4-:R-:W-:Y:S01]  /*76f0*/  IMAD R17, R122, R4, RZ ;  /* 0x000000047a117224 */ /* 0x010fe200078e02ff */
[----:B------:R-:W-:-:S03]  /*7700*/  LOP3.LUT R122, R0, 0x30, RZ, 0xfc, !PT ;  /* 0x00000030007a7812 */ /* 0x000fc600078efcff */
[-C--:B------:R-:W-:Y:S01]  /*7710*/  IMAD R124, R25, R4.reuse, RZ ;  /* 0x00000004197c7224 */ /* 0x080fe200078e02ff */
[----:B------:R-:W-:Y:S01]  /*7720*/  LOP3.LUT R64, R0, 0x18, RZ, 0xfc, !PT ;  /* 0x0000001800407812 */ /* 0x000fe200078efcff */
[-C--:B------:R-:W-:Y:S02]  /*7730*/  IMAD R118, R58, R4.reuse, RZ ;  /* 0x000000043a767224 */ /* 0x080fe400078e02ff */
[-C--:B------:R-:W-:Y:S01]  /*7740*/  IMAD R123, R122, R4.reuse, RZ ;  /* 0x000000047a7b7224 */ /* 0x080fe200078e02ff */
[----:B------:R-:W-:Y:S01]  /*7750*/  LOP3.LUT R24, R0, 0x34, RZ, 0xfc, !PT ;  /* 0x0000003400187812 */ /* 0x000fe200078efcff */
[-C--:B------:R-:W-:Y:S01]  /*7760*/  IMAD R122, R66, R4.reuse, RZ ;  /* 0x00000004427a7224 */ /* 0x080fe200078e02ff */
[----:B------:R-:W-:Y:S01]  /*7770*/  LOP3.LUT R25, R0, 0x2c, RZ, 0xfc, !PT ;  /* 0x0000002c00197812 */ /* 0x000fe200078efcff */
[----:B------:R-:W-:Y:S01]  /*7780*/  IMAD R117, R54, R4, RZ ;  /* 0x0000000436757224 */ /* 0x000fe200078e02ff */
[C---:B------:R-:W-:Y:S02]  /*7790*/  LOP3.LUT R66, R0.reuse, 0x28, RZ, 0xfc, !PT ;  /* 0x0000002800427812 */ /* 0x040fe400078efcff */
[----:B------:R-:W-:-:S02]  /*77a0*/  LOP3.LUT R58, R0, 0x20, RZ, 0xfc, !PT ;  /* 0x00000020003a7812 */ /* 0x000fc400078efcff */
[----:B------:R-:W-:Y:S02]  /*77b0*/  LOP3.LUT R54, R0, 0x1c, RZ, 0xfc, !PT ;  /* 0x0000001c00367812 */ /* 0x000fe400078efcff */
[----:B------:R-:W-:Y:S01]  /*77c0*/  IADD3 R11, P6, PT, R11, UR14, RZ ;  /* 0x0000000e0b0b7c10 */ /* 0x000fe2000ffde0ff */
[----:B------:R1:W-:Y:S01]  /*77d0*/  STL [R1+0x8], R16 ;  /* 0x0000081001007387 */ /* 0x0003e20000100800 */
[-C--:B------:R-:W-:Y:S01]  /*77e0*/  IMAD R112, R64, R4.reuse, RZ ;  /* 0x0000000440707224 */ /* 0x080fe200078e02ff */
[----:B------:R-:W-:Y:S01]  /*77f0*/  IADD3 R15, P5, PT, R15, UR14, RZ ;  /* 0x0000000e0f0f7c10 */ /* 0x000fe2000ffbe0ff */
[-C--:B------:R-:W-:Y:S01]  /*7800*/  IMAD R121, R25, R4.reuse, RZ ;  /* 0x0000000419797224 */ /* 0x080fe200078e02ff */
[----:B------:R-:W-:Y:S01]  /*7810*/  IADD3.X R7, PT, PT, R7, UR15, RZ, P6, !PT ;  /* 0x0000000f07077c10 */ /* 0x000fe2000b7fe4ff */
[-C--:B------:R-:W-:Y:S01]  /*7820*/  IMAD R119, R66, R4.reuse, RZ ;  /* 0x0000000442777224 */ /* 0x080fe200078e02ff */
[----:B------:R-:W-:Y:S01]  /*7830*/  IADD3 R73, P4, PT, R73, UR14, RZ ;  /* 0x0000000e49497c10 */ /* 0x000fe2000ff9e0ff */
[-C--:B------:R-:W-:Y:S01]  /*7840*/  IMAD R116, R67, R4.reuse, RZ ;  /* 0x0000000443747224 */ /* 0x080fe200078e02ff */
[----:B------:R-:W-:Y:S01]  /*7850*/  IADD3 R75, P3, PT, R75, UR14, RZ ;  /* 0x0000000e4b4b7c10 */ /* 0x000fe2000ff7e0ff */
[-C--:B------:R-:W-:Y:S01]  /*7860*/  IMAD R115, R58, R4.reuse, RZ ;  /* 0x000000043a737224 */ /* 0x080fe200078e02ff */
[----:B------:R-:W-:Y:S01]  /*7870*/  IADD3 R77, P2, PT, R77, UR14, RZ ;  /* 0x0000000e4d4d7c10 */ /* 0x000fe2000ff5e0ff */
[-C--:B-1----:R-:W-:Y:S01]  /*7880*/  IMAD R16, R24, R4.reuse, RZ ;  /* 0x0000000418107224 */ /* 0x082fe200078e02ff */
[----:B------:R-:W-:Y:S01]  /*7890*/  IADD3 R79, P6, PT, R79, UR14, RZ ;  /* 0x0000000e4f4f7c10 */ /* 0x000fe2000ffde0ff */
[----:B------:R-:W-:-:S02]  /*78a0*/  IMAD R114, R59, R4, RZ ;  /* 0x000000043b727224 */ /* 0x000fc400078e02ff */
[-C--:B------:R-:W-:Y:S02]  /*78b0*/  IMAD R113, R54, R4.reuse, RZ ;  /* 0x0000000436717224 */ /* 0x080fe400078e02ff */
[----:B------:R-:W-:Y:S01]  /*78c0*/  IMAD R111, R55, R4, RZ ;  /* 0x00000004376f7224 */ /* 0x000fe200078e02ff */
[----:B------:R-:W-:Y:S02]  /*78d0*/  LOP3.LUT R4, R27, 0x3, RZ, 0xc0, !PT ;  /* 0x000000031b047812 */ /* 0x000fe400078ec0ff */
[----:B------:R-:W-:Y:S02]  /*78e0*/  IADD3.X R14, PT, PT, R14, UR15, RZ, P5, !PT ;  /* 0x0000000f0e0e7c10 */ /* 0x000fe4000affe4ff */
[----:B------:R-:W-:Y:S01]  /*78f0*/  IADD3.X R72, PT, PT, R72, UR15, RZ, P4, !PT ;  /* 0x0000000f48487c10 */ /* 0x000fe2000a7fe4ff */
[----:B------:R-:W-:Y:S01]  /*7900*/  IMAD R4, R4, 0x420, RZ ;  /* 0x0000042004047824 */ /* 0x000fe200078e02ff */
[----:B------:R-:W-:Y:S02]  /*7910*/  IADD3.X R74, PT, PT, R74, UR15, RZ, P3, !PT ;  /* 0x0000000f4a4a7c10 */ /* 0x000fe40009ffe4ff */
[----:B------:R-:W-:-:S02]  /*7920*/  IADD3.X R76, PT, PT, R76, UR15, RZ, P2, !PT ;  /* 0x0000000f4c4c7c10 */ /* 0x000fc400097fe4ff */
[----:B------:R-:W-:Y:S02]  /*7930*/  IADD3.X R78, PT, PT, R78, UR15, RZ, P6, !PT ;  /* 0x0000000f4e4e7c10 */ /* 0x000fe4000b7fe4ff */
[----:B------:R-:W-:Y:S02]  /*7940*/  IADD3 R81, P5, PT, R81, UR14, RZ ;  /* 0x0000000e51517c10 */ /* 0x000fe4000ffbe0ff */
[----:B------:R-:W-:Y:S02]  /*7950*/  IADD3 R83, P4, PT, R83, UR14, RZ ;  /* 0x0000000e53537c10 */ /* 0x000fe4000ff9e0ff */
[----:B------:R-:W-:Y:S02]  /*7960*/  IADD3 R85, P3, PT, R85, UR14, RZ ;  /* 0x0000000e55557c10 */ /* 0x000fe4000ff7e0ff */
[----:B------:R-:W-:Y:S02]  /*7970*/  IADD3 R87, P2, PT, R87, UR14, RZ ;  /* 0x0000000e57577c10 */ /* 0x000fe4000ff5e0ff */
[----:B------:R-:W-:-:S02]  /*7980*/  IADD3 R89, P6, PT, R89, UR14, RZ ;  /* 0x0000000e59597c10 */ /* 0x000fc4000ffde0ff */
[----:B------:R-:W-:Y:S02]  /*7990*/  IADD3.X R80, PT, PT, R80, UR15, RZ, P5, !PT ;  /* 0x0000000f50507c10 */ /* 0x000fe4000affe4ff */
[----:B------:R-:W-:Y:S02]  /*79a0*/  IADD3.X R82, PT, PT, R82, UR15, RZ, P4, !PT ;  /* 0x0000000f52527c10 */ /* 0x000fe4000a7fe4ff */
[----:B------:R-:W-:Y:S02]  /*79b0*/  IADD3.X R84, PT, PT, R84, UR15, RZ, P3, !PT ;  /* 0x0000000f54547c10 */ /* 0x000fe40009ffe4ff */
[----:B------:R-:W-:Y:S02]  /*79c0*/  IADD3.X R86, PT, PT, R86, UR15, RZ, P2, !PT ;  /* 0x0000000f56567c10 */ /* 0x000fe400097fe4ff */
[----:B------:R-:W-:Y:S02]  /*79d0*/  IADD3.X R88, PT, PT, R88, UR15, RZ, P6, !PT ;  /* 0x0000000f58587c10 */ /* 0x000fe4000b7fe4ff */
[----:B------:R-:W-:-:S02]  /*79e0*/  SHF.R.S32.HI R104, RZ, 0x7, R104 ;  /* 0x00000007ff687819 */ /* 0x000fc40000011468 */
[----:B------:R-:W-:Y:S02]  /*79f0*/  IADD3 R91, P5, PT, R91, UR14, RZ ;  /* 0x0000000e5b5b7c10 */ /* 0x000fe4000ffbe0ff */
[----:B------:R-:W-:Y:S02]  /*7a00*/  IADD3 R93, P4, PT, R93, UR14, RZ ;  /* 0x0000000e5d5d7c10 */ /* 0x000fe4000ff9e0ff */
[----:B------:R-:W-:Y:S02]  /*7a10*/  IADD3 R95, P3, PT, R95, UR14, RZ ;  /* 0x0000000e5f5f7c10 */ /* 0x000fe4000ff7e0ff */
[----:B------:R-:W-:Y:S02]  /*7a20*/  IADD3 R97, P2, PT, R97, UR14, RZ ;  /* 0x0000000e61617c10 */ /* 0x000fe4000ff5e0ff */
[----:B------:R-:W-:Y:S02]  /*7a30*/  IADD3 R99, P6, PT, R99, UR14, RZ ;  /* 0x0000000e63637c10 */ /* 0x000fe4000ffde0ff */
[----:B------:R-:W-:Y:S01]  /*7a40*/  LOP3.LUT R4, R4, 0x1dc, R27, 0x78, !PT ;  /* 0x000001dc04047812 */ /* 0x000fe200078e781b */
[----:B------:R-:W-:Y:S01]  /*7a50*/  STL [R1+0x4], R17 ;  /* 0x0000041101007387 */ /* 0x000fe20000100800 */
[----:B------:R-:W-:Y:S01]  /*7a60*/  SHF.L.U64.HI R9, R10, 0x2, R9 ;  /* 0x000000020a097819 */ /* 0x000fe20000010209 */
[----:B------:R-:W-:Y:S01]  /*7a70*/  VIADD R8, R8, 0xffffff00 ;  /* 0xffffff0008087836 */ /* 0x000fe20000000000 */
[----:B------:R-:W-:Y:S01]  /*7a80*/  IADD3.X R90, PT, PT, R90, UR15, RZ, P5, !PT ;  /* 0x0000000f5a5a7c10 */ /* 0x000fe2000affe4ff */
[----:B------:R1:W-:Y:S01]  /*7a90*/  STL [R1], R16 ;  /* 0x0000001001007387 */ /* 0x0003e20000100800 */
[----:B------:R-:W-:Y:S01]  /*7aa0*/  IADD3.X R92, PT, PT, R92, UR15, RZ, P4, !PT ;  /* 0x0000000f5c5c7c10 */ /* 0x000fe2000a7fe4ff */
[----:B------:R-:W-:Y:S01]  /*7ab0*/  IMAD.SHL.U32 R10, R10, 0x4, RZ ;  /* 0x000000040a0a7824 */ /* 0x000fe200078e00ff */
[----:B------:R-:W-:-:S02]  /*7ac0*/  IADD3.X R94, PT, PT, R94, UR15, RZ, P3, !PT ;  /* 0x0000000f5e5e7c10 */ /* 0x000fc40009ffe4ff */
[----:B------:R-:W-:Y:S02]  /*7ad0*/  CS2R R48, SRZ ;  /* 0x0000000000307805 */ /* 0x000fe4000001ff00 */
[----:B------:R-:W-:Y:S02]  /*7ae0*/  IADD3.X R96, PT, PT, R96, UR15, RZ, P2, !PT ;  /* 0x0000000f60607c10 */ /* 0x000fe400097fe4ff */
[----:B------:R-:W-:Y:S02]  /*7af0*/  CS2R R50, SRZ ;  /* 0x0000000000327805 */ /* 0x000fe4000001ff00 */
[----:B------:R-:W-:Y:S02]  /*7b00*/  IADD3.X R98, PT, PT, R98, UR15, RZ, P6, !PT ;  /* 0x0000000f62627c10 */ /* 0x000fe4000b7fe4ff */
[----:B------:R-:W-:Y:S02]  /*7b10*/  CS2R R44, SRZ ;  /* 0x00000000002c7805 */ /* 0x000fe4000001ff00 */
[----:B------:R-:W-:-:S02]  /*7b20*/  CS2R R46, SRZ ;  /* 0x00000000002e7805 */ /* 0x000fc4000001ff00 */
[----:B------:R-:W-:Y:S02]  /*7b30*/  CS2R R68, SRZ ;  /* 0x0000000000447805 */ /* 0x000fe4000001ff00 */
[----:B------:R-:W-:Y:S02]  /*7b40*/  CS2R R70, SRZ ;  /* 0x0000000000467805 */ /* 0x000fe4000001ff00 */
[----:B-1----:R-:W-:Y:S02]  /*7b50*/  CS2R R16, SRZ ;  /* 0x0000000000107805 */ /* 0x002fe4000001ff00 */
[----:B------:R-:W-:Y:S02]  /*7b60*/  CS2R R18, SRZ ;  /* 0x0000000000127805 */ /* 0x000fe4000001ff00 */
[----:B------:R-:W-:Y:S02]  /*7b70*/  CS2R R60, SRZ ;  /* 0x00000000003c7805 */ /* 0x000fe4000001ff00 */
[----:B------:R-:W-:-:S02]  /*7b80*/  SHF.L.U64.HI R105, R3, 0x2, R105 ;  /* 0x0000000203697819 */ /* 0x000fc40000010269 */
[----:B------:R-:W-:Y:S02]  /*7b90*/  CS2R R62, SRZ ;  /* 0x00000000003e7805 */ /* 0x000fe4000001ff00 */
[----:B------:R-:W-:Y:S02]  /*7ba0*/  CS2R R36, SRZ ;  /* 0x0000000000247805 */ /* 0x000fe4000001ff00 */
[----:B------:R-:W-:Y:S02]  /*7bb0*/  CS2R R38, SRZ ;  /* 0x0000000000267805 */ /* 0x000fe4000001ff00 */
[----:B------:R-:W-:Y:S02]  /*7bc0*/  CS2R R28, SRZ ;  /* 0x00000000001c7805 */ /* 0x000fe4000001ff00 */
[----:B------:R-:W-:Y:S02]  /*7bd0*/  CS2R R30, SRZ ;  /* 0x00000000001e7805 */ /* 0x000fe4000001ff00 */
[----:B------:R-:W-:-:S02]  /*7be0*/  CS2R R20, SRZ ;  /* 0x0000000000147805 */ /* 0x000fc4000001ff00 */
[----:B------:R-:W-:Y:S01]  /*7bf0*/  CS2R R22, SRZ ;  /* 0x0000000000167805 */ /* 0x000fe2000001ff00 */
[----:B------:R-:W-:Y:S01]  /*7c00*/  VIADD R25, R104, 0xfffffffe ;  /* 0xfffffffe68197836 */ /* 0x000fe20000000000 */
[----:B------:R-:W-:Y:S02]  /*7c10*/  LOP3.LUT R100, R4, 0x20, RZ, 0x3c, !PT ;  /* 0x0000002004647812 */ /* 0x000fe400078e3cff */
[----:B------:R-:W-:Y:S01]  /*7c20*/  LOP3.LUT R24, R6, 0x40, RZ, 0x3c, !PT ;  /* 0x0000004006187812 */ /* 0x000fe200078e3cff */
[----:B------:R-:W-:Y:S01]  /*7c30*/  UMOV UR4, URZ ;  /* 0x000000ff00047c82 */ /* 0x000fe20008000000 */
[----:B------:R-:W-:Y:S01]  /*7c40*/  UMOV UR6, 0x1 ;  /* 0x0000000100067882 */ /* 0x000fe20000000000 */
[----:B------:R-:W-:Y:S01]  /*7c50*/  UMOV UR7, 0xffffffff ;  /* 0xffffffff00077882 */ /* 0x000fe20000000000 */
[----:B--2---:R-:W-:-:S04]  /*7c60*/  SHF.R.S32.HI R106, RZ, 0x1f, R42 ;  /* 0x0000001fff6a7819 */ /* 0x004fc8000001142a */
[----:B------:R-:W-:Y:S02]  /*7c70*/  SHF.L.U64.HI R106, R42, 0x2, R106 ;  /* 0x000000022a6a7819 */ /* 0x000fe4000001026a */
[----:B---3--:R-:W-:-:S04]  /*7c80*/  SHF.R.S32.HI R107, RZ, 0x1f, R43 ;  /* 0x0000001fff6b7819 */ /* 0x008fc8000001142b */
[----:B------:R-:W-:Y:S02]  /*7c90*/  SHF.L.U64.HI R107, R43, 0x2, R107 ;  /* 0x000000022b6b7819 */ /* 0x000fe4000001026b */
[----:B------:R-:W-:Y:S02]  /*7ca0*/  SHF.R.S32.HI R108, RZ, 0x1f, R34 ;  /* 0x0000001fff6c7819 */ /* 0x000fe40000011422 */
[----:B------:R-:W-:Y:S02]  /*7cb0*/  SHF.R.S32.HI R109, RZ, 0x1f, R35 ;  /* 0x0000001fff6d7819 */ /* 0x000fe40000011423 */
[----:B------:R-:W-:Y:S02]  /*7cc0*/  SHF.R.S32.HI R110, RZ, 0x1f, R26 ;  /* 0x0000001fff6e7819 */ /* 0x000fe4000001141a */
[----:B------:R-:W-:Y:S02]  /*7cd0*/  SHF.L.U64.HI R108, R34, 0x2, R108 ;  /* 0x00000002226c7819 */ /* 0x000fe4000001026c */
[----:B------:R-:W-:-:S02]  /*7ce0*/  SHF.L.U64.HI R109, R35, 0x2, R109 ;  /* 0x00000002236d7819 */ /* 0x000fc4000001026d */
[----:B------:R-:W-:-:S07]  /*7cf0*/  SHF.L.U64.HI R110, R26, 0x2, R110 ;  /* 0x000000021a6e7819 */ /* 0x000fce000001026e */
.L_x_1:
[----:B------:R-:W-:-:S04]  /*7d00*/  DEPBAR.LE SB0, 0x2 ;  /* 0x000080800000791a */ /* 0x000fc80000000000 */
[----:B------:R-:W-:Y:S01]  /*7d10*/  UIADD3 UR7, UPT, UPT, UR7, 0x1, URZ ;  /* 0x0000000107077890 */ /* 0x000fe2000fffe0ff */
[----:B------:R-:W-:-:S03]  /*7d20*/  LOP3.LUT R103, R6, 0x40, RZ, 0x3c, !PT ;  /* 0x0000004006677812 */ /* 0x000fc600078e3cff */
[----:B------:R-:W-:-:S04]  /*7d30*/  UISETP.GT.AND UP0, UPT, UR7, 0x1, UPT ;  /* 0x000000010700788c */ /* 0x000fc8000bf04270 */
[----:B------:R-:W-:-:S04]  /*7d40*/  USEL UR7, UR7, URZ, !UP0 ;  /* 0x000000ff07077287 */ /* 0x000fc8000c000000 */
[----:B------:R-:W-:Y:S01]  /*7d50*/  ULEA UR8, UR7, UR5, 0x11 ;  /* 0x0000000507087291 */ /* 0x000fe2000f8e88ff */
[----:B------:R-:W-:Y:S01]  /*7d60*/  BAR.SYNC.DEFER_BLOCKING 0x0 ;  /* 0x0000000000007b1d */ /* 0x000fe20000010000 */
[----:B------:R-:W-:-:S07]  /*7d70*/  ULEA UR9, UR7, UR5, 0xf ;  /* 0x0000000507097291 */ /* 0x000fce000f8e78ff */
[----:B------:R-:W-:Y:S04]  /*7d80*/  LDS R64, [R4+UR8+0x200] ;  /* 0x0002000804407984 */ /* 0x000fe80008000800 */
[----:B------:R-:W-:Y:S04]  /*7d90*/  LDS R66, [R4+UR8+0x1200] ;  /* 0x0012000804427984 */ /* 0x000fe80008000800 */
[----:B------:R-:W-:Y:S04]  /*7da0*/  LDS R65, [R100+UR8+0x200] ;  /* 0x0002000864417984 */ /* 0x000fe80008000800 */
[----:B------:R-:W-:Y:S04]  /*7db0*/  LDS R67, [R100+UR8+0x1200] ;  /* 0x0012000864437984 */ /* 0x000fe80008000800 */
[----:B------:R-:W1:Y:S04]  /*7dc0*/  LDSM.16.M88.4 R56, [R6+UR9+0x40000] ;  /* 0x040000090638783b */ /* 0x000e680008000200 */
[----:B------:R-:W2:Y:S04]  /*7dd0*/  LDSM.16.M88.4 R52, [R6+UR9+0x42000] ;  /* 0x042000090634783b */ /* 0x000ea80008000200 */
[----:B------:R-:W3:Y:S04]  /*7de0*/  LDSM.16.M88.4 R40, [R6+UR9+0x44000] ;  /* 0x044000090628783b */ /* 0x000ee80008000200 */
[----:B------:R-:W4:Y:S04]  /*7df0*/  LDSM.16.M88.4 R32, [R6+UR9+0x46000] ;  /* 0x046000090620783b */ /* 0x000f280008000200 */
[----:B------:R-:W-:Y:S04]  /*7e00*/  LDS R24, [R4+UR8] ;  /* 0x0000000804187984 */ /* 0x000fe80008000800 */
[----:B------:R-:W-:Y:S04]  /*7e10*/  LDS R26, [R4+UR8+0x1000] ;  /* 0x00100008041a7984 */ /* 0x000fe80008000800 */
[----:B------:R-:W-:Y:S04]  /*7e20*/  LDS R25, [R100+UR8] ;  /* 0x0000000864197984 */ /* 0x000fe80008000800 */
[----:B------:R-:W4:Y:S01]  /*7e30*/  LDS R27, [R100+UR8+0x1000] ;  /* 0x00100008641b7984 */ /* 0x000f220008000800 */
[C---:B-1----:R-:W-:Y:S08]  /*7e40*/  HMMA.1688.F32.TF32 R60, R64.reuse, R56, R60 ;  /* 0x00000038403c723c */ /* 0x042ff0000008103c */
[C---:B--2---:R-:W-:Y:S08]  /*7e50*/  HMMA.1688.F32.TF32 R36, R64.reuse, R52, R36 ;  /* 0x000000344024723c */ /* 0x044ff00000081024 */
[C---:B---3--:R-:W-:Y:S08]  /*7e60*/  HMMA.1688.F32.TF32 R28, R64.reuse, R40, R28 ;  /* 0x00000028401c723c */ /* 0x048ff0000008101c */
[----:B----4-:R-:W-:Y:S01]  /*7e70*/  HMMA.1688.F32.TF32 R20, R64, R32, R20 ;  /* 0x000000204014723c */ /* 0x010fe20000081014 */
[----:B------:R-:W-:Y:S04]  /*7e80*/  LDS R64, [R4+UR8+0x2000] ;  /* 0x0020000804407984 */ /* 0x000fe80008000800 */
[----:B------:R-:W-:Y:S03]  /*7e90*/  LDS R66, [R4+UR8+0x3000] ;  /* 0x0030000804427984 */ /* 0x000fe60008000800 */
[C---:B------:R-:W-:Y:S01]  /*7ea0*/  HMMA.1688.F32.TF32 R48, R24.reuse, R56, R48 ;  /* 0x000000381830723c */ /* 0x040fe20000081030 */
[----:B------:R-:W-:Y:S04]  /*7eb0*/  LDS R65, [R100+UR8+0x2000] ;  /* 0x0020000864417984 */ /* 0x000fe80008000800 */
[----:B------:R-:W1:Y:S03]  /*7ec0*/  LDS R67, [R100+UR8+0x3000] ;  /* 0x0030000864437984 */ /* 0x000e660008000800 */
[C---:B------:R-:W-:Y:S08]  /*7ed0*/  HMMA.1688.F32.TF32 R44, R24.reuse, R52, R44 ;  /* 0x00000034182c723c */ /* 0x040ff0000008102c */
[C---:B------:R-:W-:Y:S08]  /*7ee0*/  HMMA.1688.F32.TF32 R68, R24.reuse, R40, R68 ;  /* 0x000000281844723c */ /* 0x040ff00000081044 */
[----:B------:R-:W-:Y:S01]  /*7ef0*/  HMMA.1688.F32.TF32 R16, R24, R32, R16 ;  /* 0x000000201810723c */ /* 0x000fe20000081010 */
[----:B------:R-:W-:Y:S04]  /*7f00*/  LDS R24, [R4+UR8+0x2200] ;  /* 0x0022000804187984 */ /* 0x000fe80008000800 */
[----:B------:R-:W-:Y:S04]  /*7f10*/  LDS R26, [R4+UR8+0x3200] ;  /* 0x00320008041a7984 */ /* 0x000fe80008000800 */
[----:B------:R-:W-:Y:S04]  /*7f20*/  LDS R25, [R100+UR8+0x2200] ;  /* 0x0022000864197984 */ /* 0x000fe80008000800 */
[----:B------:R-:W2:Y:S01]  /*7f30*/  LDS R27, [R100+UR8+0x3200] ;  /* 0x00320008641b7984 */ /* 0x000ea20008000800 */
[C---:B-1----:R-:W-:Y:S08]  /*7f40*/  HMMA.1688.F32.TF32 R48, R64.reuse, R58, R48 ;  /* 0x0000003a4030723c */ /* 0x042ff00000081030 */
[C---:B------:R-:W-:Y:S08]  /*7f50*/  HMMA.1688.F32.TF32 R44, R64.reuse, R54, R44 ;  /* 0x00000036402c723c */ /* 0x040ff0000008102c */
[C---:B------:R-:W-:Y:S08]  /*7f60*/  HMMA.1688.F32.TF32 R68, R64.reuse, R42, R68 ;  /* 0x0000002a4044723c */ /* 0x040ff00000081044 */
[----:B------:R-:W-:Y:S01]  /*7f70*/  HMMA.1688.F32.TF32 R16, R64, R34, R16 ;  /* 0x000000224010723c */ /* 0x000fe20000081010 */
[----:B------:R-:W-:Y:S04]  /*7f80*/  LDS R64, [R4+UR8+0x4200] ;  /* 0x0042000804407984 */ /* 0x000fe80008000800 */
[----:B------:R-:W-:Y:S03]  /*7f90*/  LDS R66, [R4+UR8+0x5200] ;  /* 0x0052000804427984 */ /* 0x000fe60008000800 */
[C---:B--2---:R-:W-:Y:S01]  /*7fa0*/  HMMA.1688.F32.TF32 R56, R24.reuse, R58, R60 ;  /* 0x0000003a1838723c */ /* 0x044fe2000008103c */
[----:B------:R-:W-:Y:S04]  /*7fb0*/  LDS R65, [R100+UR8+0x4200] ;  /* 0x0042000864417984 */ /* 0x000fe80008000800 */
[----:B------:R-:W-:Y:S03]  /*7fc0*/  LDS R67, [R100+UR8+0x5200] ;  /* 0x0052000864437984 */ /* 0x000fe60008000800 */
[C---:B------:R-:W-:Y:S01]  /*7fd0*/  HMMA.1688.F32.TF32 R52, R24.reuse, R54, R36 ;  /* 0x000000361834723c */ /* 0x040fe20000081024 */
[----:B------:R-:W1:Y:S04]  /*7fe0*/  LDSM.16.M88.4 R60, [R103+UR9+0x40000] ;  /* 0x04000009673c783b */ /* 0x000e680008000200 */
[----:B------:R-:W-:Y:S03]  /*7ff0*/  LDS R36, [R4+UR8+0x4000] ;  /* 0x0040000804247984 */ /* 0x000fe60008000800 */
[C---:B------:R-:W-:Y:S01]  /*8000*/  HMMA.1688.F32.TF32 R40, R24.reuse, R42, R28 ;  /* 0x0000002a1828723c */ /* 0x040fe2000008101c */
[----:B------:R-:W2:Y:S04]  /*8010*/  LDSM.16.M88.4 R28, [R103+UR9+0x42000] ;  /* 0x04200009671c783b */ /* 0x000ea80008000200 */
[----:B------:R-:W-:Y:S03]  /*8020*/  LDS R38, [R4+UR8+0x5000] ;  /* 0x0050000804267984 */ /* 0x000fe60008000800 */
[----:B------:R-:W-:Y:S01]  /*8030*/  HMMA.1688.F32.TF32 R32, R24, R34, R20 ;  /* 0x000000221820723c */ /* 0x000fe20000081014 */
[----:B------:R-:W3:Y:S04]  /*8040*/  LDSM.16.M88.4 R24, [R103+UR9+0x44000] ;  /* 0x044000096718783b */ /* 0x000ee80008000200 */
[----:B------:R-:W4:Y:S04]  /*8050*/  LDSM.16.M88.4 R20, [R103+UR9+0x46000] ;  /* 0x046000096714783b */ /* 0x000f280008000200 */
[----:B------:R-:W-:Y:S04]  /*8060*/  LDS R37, [R100+UR8+0x4000] ;  /* 0x0040000864257984 */ /* 0x000fe80008000800 */
        /* <DEDUP_REMOVED lines=24> */
[----:B------:R-:W-:Y:S04]  /*81f0*/  LDSM.16.M88.4 R56, [R6+UR9+0x46080] ;  /* 0x046080090638783b */ /* 0x000fe80008000200 */
[----:B------:R-:W-:Y:S03]  /*8200*/  LDS R65, [R100+UR8+0x8200] ;  /* 0x0082000864417984 */ /* 0x000fe60008000800 */
[C---:B------:R-:W-:Y:S01]  /*8210*/  HMMA.1688.F32.TF32 R28, R36.reuse, R30, R52 ;  /* 0x0000001e241c723c */ /* 0x040fe20000081034 */
[----:B------:R-:W-:Y:S04]  /*8220*/  LDS R52, [R4+UR8+0x8000] ;  /* 0x0080000804347984 */ /* 0x000fe80008000800 */
[----:B------:R-:W-:Y:S03]  /*8230*/  LDS R54, [R4+UR8+0x9000] ;  /* 0x0090000804367984 */ /* 0x000fe60008000800 */
[C---:B------:R-:W-:Y:S01]  /*8240*/  HMMA.1688.F32.TF32 R24, R36.reuse, R26, R40 ;  /* 0x0000001a2418723c */ /* 0x040fe20000081028 */
[----:B------:R-:W-:Y:S04]  /*8250*/  LDS R53, [R100+UR8+0x8000] ;  /* 0x0080000864357984 */ /* 0x000fe80008000800 */
[----:B------:R-:W-:Y:S03]  /*8260*/  LDS R55, [R100+UR8+0x9000] ;  /* 0x0090000864377984 */ /* 0x000fe60008000800 */
[----:B------:R-:W-:Y:S01]  /*8270*/  HMMA.1688.F32.TF32 R20, R36, R22, R32 ;  /* 0x000000162414723c */ /* 0x000fe20000081020 */
[----:B------:R-:W1:Y:S04]  /*8280*/  LDSM.16.M88.4 R32, [R6+UR9+0x40080] ;  /* 0x040080090620783b */ /* 0x000e680008000200 */
[----:B------:R-:W2:Y:S04]  /*8290*/  LDSM.16.M88.4 R40, [R6+UR9+0x42080] ;  /* 0x042080090628783b */ /* 0x000ea80008000200 */
[----:B------:R-:W3:Y:S04]  /*82a0*/  LDSM.16.M88.4 R36, [R6+UR9+0x44080] ;  /* 0x044080090624783b */ /* 0x000ee80008000200 */
[----:B------:R-:W4:Y:S01]  /*82b0*/  LDS R67, [R100+UR8+0x9200] ;  /* 0x0092000864437984 */ /* 0x000f220008000800 */
[C---:B-1----:R-:W-:Y:S08]  /*82c0*/  HMMA.1688.F32.TF32 R48, R52.reuse, R32, R48 ;  /* 0x000000203430723c */ /* 0x042ff00000081030 */
[C---:B--2---:R-:W-:Y:S08]  /*82d0*/  HMMA.1688.F32.TF32 R44, R52.reuse, R40, R44 ;  /* 0x00000028342c723c */ /* 0x044ff0000008102c */
[C---:B---3--:R-:W-:Y:S08]  /*82e0*/  HMMA.1688.F32.TF32 R68, R52.reuse, R36, R68 ;  /* 0x000000243444723c */ /* 0x048ff00000081044 */
[----:B------:R-:W-:Y:S08]  /*82f0*/  HMMA.1688.F32.TF32 R52, R52, R56, R16 ;  /* 0x000000383434723c */ /* 0x000ff00000081010 */
[C---:B----4-:R-:W-:Y:S08]  /*8300*/  HMMA.1688.F32.TF32 R60, R64.reuse, R32, R60 ;  /* 0x00000020403c723c */ /* 0x050ff0000008103c */
[C---:B------:R-:W-:Y:S08]  /*8310*/  HMMA.1688.F32.TF32 R28, R64.reuse, R40, R28 ;  /* 0x00000028401c723c */ /* 0x040ff0000008101c */
[C---:B------:R-:W-:Y:S08]  /*8320*/  HMMA.1688.F32.TF32 R24, R64.reuse, R36, R24 ;  /* 0x000000244018723c */ /* 0x040ff00000081018 */
[----:B------:R-:W-:Y:S01]  /*8330*/  HMMA.1688.F32.TF32 R16, R64, R56, R20 ;  /* 0x000000384010723c */ /* 0x000fe20000081014 */
[----:B------:R-:W-:Y:S04]  /*8340*/  LDS R64, [R4+UR8+0xa000] ;  /* 0x00a0000804407984 */ /* 0x000fe80008000800 */
[----:B------:R-:W-:Y:S04]  /*8350*/  LDS R66, [R4+UR8+0xb000] ;  /* 0x00b0000804427984 */ /* 0x000fe80008000800 */
[----:B------:R-:W-:Y:S04]  /*8360*/  LDS R65, [R100+UR8+0xa000] ;  /* 0x00a0000864417984 */ /* 0x000fe80008000800 */
[----:B------:R-:W1:Y:S04]  /*8370*/  LDS R67, [R100+UR8+0xb000] ;  /* 0x00b0000864437984 */ /* 0x000e680008000800 */
        /* <DEDUP_REMOVED lines=14> */
[----:B------:R-:W-:Y:S04]  /*8460*/  LDS R61, [R100+UR8+0xc000] ;  /* 0x00c00008643d7984 */ /* 0x000fe80008000800 */
[----:B------:R-:W-:Y:S03]  /*8470*/  LDS R63, [R100+UR8+0xd000] ;  /* 0x00d00008643f7984 */ /* 0x000fe60008000800 */
[C---:B------:R-:W-:Y:S01]  /*8480*/  HMMA.1688.F32.TF32 R36, R20.reuse, R38, R24 ;  /* 0x000000261424723c */ /* 0x040fe20000081018 */
[----:B------:R-:W1:Y:S04]  /*8490*/  LDSM.16.M88.4 R28, [R103+UR9+0x40080] ;  /* 0x04008009671c783b */ /* 0x000e680008000200 */
[----:B------:R-:W2:Y:S03]  /*84a0*/  LDSM.16.M88.4 R24, [R103+UR9+0x42080] ;  /* 0x042080096718783b */ /* 0x000ea60008000200 */
[----:B------:R-:W-:Y:S01]  /*84b0*/  HMMA.1688.F32.TF32 R56, R20, R58, R16 ;  /* 0x0000003a1438723c */ /* 0x000fe20000081010 */
[----:B------:R-:W3:Y:S04]  /*84c0*/  LDSM.16.M88.4 R20, [R103+UR9+0x44080] ;  /* 0x044080096714783b */ /* 0x000ee80008000200 */
[----:B------:R-:W-:Y:S04]  /*84d0*/  LDS R65, [R100+UR8+0xc200] ;  /* 0x00c2000864417984 */ /* 0x000fe80008000800 */
[----:B------:R-:W4:Y:S04]  /*84e0*/  LDS R67, [R100+UR8+0xd200] ;  /* 0x00d2000864437984 */ /* 0x000f280008000800 */
[----:B------:R-:W4:Y:S01]  /*84f0*/  LDSM.16.M88.4 R16, [R103+UR9+0x46080] ;  /* 0x046080096710783b */ /* 0x000f220008000200 */
[C---:B-1----:R-:W-:Y:S08]  /*8500*/  HMMA.1688.F32.TF32 R48, R60.reuse, R28, R48 ;  /* 0x0000001c3c30723c */ /* 0x042ff00000081030 */
[C---:B--2---:R-:W-:Y:S08]  /*8510*/  HMMA.1688.F32.TF32 R44, R60.reuse, R24, R44 ;  /* 0x000000183c2c723c */ /* 0x044ff0000008102c */
[----:B---3--:R-:W-:Y:S08]  /*8520*/  HMMA.1688.F32.TF32 R68, R60, R20, R68 ;  /* 0x000000143c44723c */ /* 0x008ff00000081044 */
[C---:B----4-:R-:W-:Y:S01]  /*8530*/  HMMA.1688.F32.TF32 R32, R64.reuse, R28, R32 ;  /* 0x0000001c4020723c */ /* 0x050fe20000081020 */
[----:B------:R-:W-:Y:S04]  /*8540*/  LDS R28, [R4+UR8+0x10000] ;  /* 0x01000008041c7984 */ /* 0x000fe80008000800 */
[----:B------:R-:W-:Y:S03]  /*8550*/  LDS R29, [R100+UR8+0x10000] ;  /* 0x01000008641d7984 */ /* 0x000fe60008000800 */
[C---:B------:R-:W-:Y:S01]  /*8560*/  HMMA.1688.F32.TF32 R40, R64.reuse, R24, R40 ;  /* 0x000000184028723c */ /* 0x040fe20000081028 */
[----:B------:R-:W-:Y:S04]  /*8570*/  LDS R24, [R4+UR8+0x10200] ;  /* 0x0102000804187984 */ /* 0x000fe80008000800 */
[----:B------:R-:W-:Y:S03]  /*8580*/  LDS R25, [R100+UR8+0x10200] ;  /* 0x0102000864197984 */ /* 0x000fe60008000800 */
[----:B------:R-:W-:Y:S08]  /*8590*/  HMMA.1688.F32.TF32 R36, R64, R20, R36 ;  /* 0x000000144024723c */ /* 0x000ff00000081024 */
[-C--:B------:R-:W-:Y:S01]  /*85a0*/  HMMA.1688.F32.TF32 R60, R60, R16.reuse, R52 ;  /* 0x000000103c3c723c */ /* 0x080fe20000081034 */
[----:B------:R-:W-:Y:S04]  /*85b0*/  LDS R52, [R4+UR8+0xe200] ;  /* 0x00e2000804347984 */ /* 0x000fe80008000800 */
[----:B------:R-:W-:Y:S03]  /*85c0*/  LDS R54, [R4+UR8+0xf200] ;  /* 0x00f2000804367984 */ /* 0x000fe60008000800 */
[----:B------:R-:W-:Y:S01]  /*85d0*/  HMMA.1688.F32.TF32 R56, R64, R16, R56 ;  /* 0x000000104038723c */ /* 0x000fe20000081038 */
[----:B------:R-:W-:Y:S04]  /*85e0*/  LDS R64, [R4+UR8+0xe000] ;  /* 0x00e0000804407984 */ /* 0x000fe80008000800 */
[----:B------:R-:W-:Y:S04]  /*85f0*/  LDS R66, [R4+UR8+0xf000] ;  /* 0x00f0000804427984 */ /* 0x000fe80008000800 */
[----:B------:R-:W-:Y:S04]  /*8600*/  LDS R65, [R100+UR8+0xe000] ;  /* 0x00e0000864417984 */ /* 0x000fe80008000800 */
[----:B------:R-:W1:Y:S04]  /*8610*/  LDS R67, [R100+UR8+0xf000] ;  /* 0x00f0000864437984 */ /* 0x000e680008000800 */
[----:B------:R-:W-:Y:S04]  /*8620*/  LDS R53, [R100+UR8+0xe200] ;  /* 0x00e2000864357984 */ /* 0x000fe80008000800 */
[----:B------:R-:W2:Y:S01]  /*8630*/  LDS R55, [R100+UR8+0xf200] ;  /* 0x00f2000864377984 */ /* 0x000ea20008000800 */
[C---:B-1----:R-:W-:Y:S08]  /*8640*/  HMMA.1688.F32.TF32 R44, R64.reuse, R26, R44 ;  /* 0x0000001a402c723c */ /* 0x042ff0000008102c */
[----:B------:R-:W-:Y:S08]  /*8650*/  HMMA.1688.F32.TF32 R68, R64, R22, R68 ;  /* 0x000000164044723c */ /* 0x000ff00000081044 */
[C---:B--2---:R-:W-:Y:S01]  /*8660*/  HMMA.1688.F32.TF32 R40, R52.reuse, R26, R40 ;  /* 0x0000001a3428723c */ /* 0x044fe20000081028 */
[----:B------:R-:W-:Y:S04]  /*8670*/  LDS R26, [R4+UR8+0x11200] ;  /* 0x01120008041a7984 */ /* 0x000fe80008000800 */
[----:B------:R-:W-:Y:S03]  /*8680*/  LDS R27, [R100+UR8+0x11200] ;  /* 0x01120008641b7984 */ /* 0x000fe60008000800 */
[C---:B------:R-:W-:Y:S01]  /*8690*/  HMMA.1688.F32.TF32 R36, R52.reuse, R22, R36 ;  /* 0x000000163424723c */ /* 0x040fe20000081024 */
[----:B------:R-:W1:Y:S07]  /*86a0*/  LDSM.16.M88.4 R20, [R6+UR9+0x42100] ;  /* 0x042100090614783b */ /* 0x000e6e0008000200 */
[C---:B------:R-:W-:Y:S08]  /*86b0*/  HMMA.1688.F32.TF32 R32, R52.reuse, R30, R32 ;  /* 0x0000001e3420723c */ /* 0x040ff00000081020 */
[----:B------:R-:W-:Y:S08]  /*86c0*/  HMMA.1688.F32.TF32 R56, R52, R18, R56 ;  /* 0x000000123438723c */ /* 0x000ff00000081038 */
[C---:B------:R-:W-:Y:S01]  /*86d0*/  HMMA.1688.F32.TF32 R48, R64.reuse, R30, R48 ;  /* 0x0000001e4030723c */ /* 0x040fe20000081030 */
[----:B------:R-:W-:Y:S04]  /*86e0*/  LDS R30, [R4+UR8+0x11000] ;  /* 0x01100008041e7984 */ /* 0x000fe80008000800 */
[----:B------:R-:W2:Y:S03]  /*86f0*/  LDS R31, [R100+UR8+0x11000] ;  /* 0x01100008641f7984 */ /* 0x000ea60008000800 */
[----:B------:R-:W-:Y:S01]  /*8700*/  HMMA.1688.F32.TF32 R60, R64, R18, R60 ;  /* 0x00000012403c723c */ /* 0x000fe2000008103c */
[----:B------:R-:W3:Y:S07]  /*8710*/  LDSM.16.M88.4 R16, [R6+UR9+0x40100] ;  /* 0x040100090610783b */ /* 0x000eee0008000200 */
[-C--:B-1----:R-:W-:Y:S01]  /*8720*/  HMMA.1688.F32.TF32 R52, R24, R20.reuse, R40 ;  /* 0x000000141834723c */ /* 0x082fe20000081028 */
[----:B------:R-:W1:Y:S07]  /*8730*/  LDSM.16.M88.4 R40, [R6+UR9+0x44100] ;  /* 0x044100090628783b */ /* 0x000e6e0008000200 */
[C---:B--2---:R-:W-:Y:S08]  /*8740*/  HMMA.1688.F32.TF32 R44, R28.reuse, R20, R44 ;  /* 0x000000141c2c723c */ /* 0x044ff0000008102c */
[----:B---3--:R-:W-:Y:S08]  /*8750*/  HMMA.1688.F32.TF32 R48, R28, R16, R48 ;  /* 0x000000101c30723c */ /* 0x008ff00000081030 */
[-C--:B-1----:R-:W-:Y:S01]  /*8760*/  HMMA.1688.F32.TF32 R64, R24, R40.reuse, R36 ;  /* 0x000000281840723c */ /* 0x082fe20000081024 */
[----:B------:R-:W1:Y:S07]  /*8770*/  LDSM.16.M88.4 R36, [R6+UR9+0x46100] ;  /* 0x046100090624783b */ /* 0x000e6e0008000200 */
[----:B------:R-:W-:Y:S08]  /*8780*/  HMMA.1688.F32.TF32 R68, R28, R40, R68 ;  /* 0x000000281c44723c */ /* 0x000ff00000081044 */
[----:B------:R-:W-:Y:S08]  /*8790*/  HMMA.1688.F32.TF32 R32, R24, R16, R32 ;  /* 0x000000101820723c */ /* 0x000ff00000081020 */
[-C--:B-1----:R-:W-:Y:S01]  /*87a0*/  HMMA.1688.F32.TF32 R28, R28, R36.reuse, R60 ;  /* 0x000000241c1c723c */ /* 0x082fe2000008103c */
[----:B------:R-:W-:Y:S04]  /*87b0*/  LDS R60, [R4+UR8+0x12000] ;  /* 0x01200008043c7984 */ /* 0x000fe80008000800 */
[----:B------:R-:W-:Y:S03]  /*87c0*/  LDS R62, [R4+UR8+0x13000] ;  /* 0x01300008043e7984 */ /* 0x000fe60008000800 */
[----:B------:R-:W-:Y:S01]  /*87d0*/  HMMA.1688.F32.TF32 R56, R24, R36, R56 ;  /* 0x000000241838723c */ /* 0x000fe20000081038 */
[----:B------:R-:W-:Y:S04]  /*87e0*/  LDS R61, [R100+UR8+0x12000] ;  /* 0x01200008643d7984 */ /* 0x000fe80008000800 */
[----:B------:R-:W1:Y:S04]  /*87f0*/  LDS R63, [R100+UR8+0x13000] ;  /* 0x01300008643f7984 */ /* 0x000e680008000800 */
[----:B------:R-:W-:Y:S04]  /*8800*/  LDS R24, [R4+UR8+0x12200] ;  /* 0x0122000804187984 */ /* 0x000fe80008000800 */
[----:B------:R-:W-:Y:S04]  /*8810*/  LDS R26, [R4+UR8+0x13200] ;  /* 0x01320008041a7984 */ /* 0x000fe80008000800 */
[----:B------:R-:W-:Y:S04]  /*8820*/  LDS R25, [R100+UR8+0x12200] ;  /* 0x0122000864197984 */ /* 0x000fe80008000800 */
[----:B------:R-:W2:Y:S04]  /*8830*/  LDS R27, [R100+UR8+0x13200] ;  /* 0x01320008641b7984 */ /* 0x000ea80008000800 */
[----:B------:R-:W-:Y:S04]  /*8840*/  LDS R36, [R4+UR8+0x14000] ;  /* 0x0140000804247984 */ /* 0x000fe80008000800 */
[----:B------:R-:W-:Y:S01]  /*8850*/  LDS R37, [R100+UR8+0x14000] ;  /* 0x0140000864257984 */ /* 0x000fe20008000800 */
[C---:B-1----:R-:W-:Y:S08]  /*8860*/  HMMA.1688.F32.TF32 R48, R60.reuse, R18, R48 ;  /* 0x000000123c30723c */ /* 0x042ff00000081030 */
[C---:B------:R-:W-:Y:S08]  /*8870*/  HMMA.1688.F32.TF32 R44, R60.reuse, R22, R44 ;  /* 0x000000163c2c723c */ /* 0x040ff0000008102c */
[C---:B------:R-:W-:Y:S08]  /*8880*/  HMMA.1688.F32.TF32 R68, R60.reuse, R42, R68 ;  /* 0x0000002a3c44723c */ /* 0x040ff00000081044 */
[----:B------:R-:W-:Y:S01]  /*8890*/  HMMA.1688.F32.TF32 R28, R60, R38, R28 ;  /* 0x000000263c1c723c */ /* 0x000fe2000008101c */
[----:B------:R-:W-:Y:S07]  /*88a0*/  LDSM.16.M88.4 R60, [R103+UR9+0x46100] ;  /* 0x04610009673c783b */ /* 0x000fee0008000200 */
[C---:B--2---:R-:W-:Y:S01]  /*88b0*/  HMMA.1688.F32.TF32 R32, R24.reuse, R18, R32 ;  /* 0x000000121820723c */ /* 0x044fe20000081020 */
[----:B------:R-:W-:Y:S07]  /*88c0*/  LDSM.16.M88.4 R16, [R103+UR9+0x42100] ;  /* 0x042100096710783b */ /* 0x000fee0008000200 */
[C---:B------:R-:W-:Y:S01]  /*88d0*/  HMMA.1688.F32.TF32 R52, R24.reuse, R22, R52 ;  /* 0x000000161834723c */ /* 0x040fe20000081034 */
[----:B------:R-:W-:Y:S07]  /*88e0*/  LDSM.16.M88.4 R20, [R103+UR9+0x40100] ;  /* 0x040100096714783b */ /* 0x000fee0008000200 */
[C---:B------:R-:W-:Y:S01]  /*88f0*/  HMMA.1688.F32.TF32 R64, R24.reuse, R42, R64 ;  /* 0x0000002a1840723c */ /* 0x040fe20000081040 */
[----:B------:R-:W-:Y:S07]  /*8900*/  LDSM.16.M88.4 R40, [R103+UR9+0x44100] ;  /* 0x044100096728783b */ /* 0x000fee0008000200 */
[----:B------:R-:W-:Y:S01]  /*8910*/  HMMA.1688.F32.TF32 R56, R24, R38, R56 ;  /* 0x000000261838723c */ /* 0x000fe20000081038 */
[----:B------:R-:W-:Y:S04]  /*8920*/  LDS R38, [R4+UR8+0x15000] ;  /* 0x0150000804267984 */ /* 0x000fe80008000800 */
[----:B------:R-:W1:Y:S04]  /*8930*/  LDS R39, [R100+UR8+0x15000] ;  /* 0x0150000864277984 */ /* 0x000e680008000800 */
[----:B------:R-:W-:Y:S04]  /*8940*/  LDS R24, [R4+UR8+0x14200] ;  /* 0x0142000804187984 */ /* 0x000fe80008000800 */
[----:B------:R-:W-:Y:S04]  /*8950*/  LDS R26, [R4+UR8+0x15200] ;  /* 0x01520008041a7984 */ /* 0x000fe80008000800 */
[----:B------:R-:W-:Y:S04]  /*8960*/  LDS R25, [R100+UR8+0x14200] ;  /* 0x0142000864197984 */ /* 0x000fe80008000800 */
[----:B------:R-:W2:Y:S01]  /*8970*/  LDS R27, [R100+UR8+0x15200] ;  /* 0x01520008641b7984 */ /* 0x000ea20008000800 */
[C---:B-1----:R-:W-:Y:S08]  /*8980*/  HMMA.1688.F32.TF32 R48, R36.reuse, R20, R48 ;  /* 0x000000142430723c */ /* 0x042ff00000081030 */
[----:B------:R-:W-:Y:S08]  /*8990*/  HMMA.1688.F32.TF32 R44, R36, R16, R44 ;  /* 0x00000010242c723c */ /* 0x000ff0000008102c */
[C---:B--2---:R-:W-:Y:S08]  /*89a0*/  HMMA.1688.F32.TF32 R32, R24.reuse, R20, R32 ;  /* 0x000000141820723c */ /* 0x044ff00000081020 */
[----:B------:R-:W-:Y:S08]  /*89b0*/  HMMA.1688.F32.TF32 R52, R24, R16, R52 ;  /* 0x000000101834723c */ /* 0x000ff00000081034 */
[-C--:B------:R-:W-:Y:S08]  /*89c0*/  HMMA.1688.F32.TF32 R68, R36, R40.reuse, R68 ;  /* 0x000000282444723c */ /* 0x080ff00000081044 */
[----:B------:R-:W-:Y:S08]  /*89d0*/  HMMA.1688.F32.TF32 R64, R24, R40, R64 ;  /* 0x000000281840723c */ /* 0x000ff00000081040 */
[-C--:B------:R-:W-:Y:S01]  /*89e0*/  HMMA.1688.F32.TF32 R28, R36, R60.reuse, R28 ;  /* 0x0000003c241c723c */ /* 0x080fe2000008101c */
        /* <DEDUP_REMOVED lines=20> */
[----:B------:R-:W2:Y:S03]  /*8b30*/  LDSM.16.M88.4 R16, [R6+UR9+0x42180] ;  /* 0x042180090610783b */ /* 0x000ea60008000200 */
[C---:B------:R-:W-:Y:S01]  /*8b40*/  HMMA.1688.F32.TF32 R64, R24.reuse, R42, R64 ;  /* 0x0000002a1840723c */ /* 0x040fe20000081040 */
[----:B------:R-:W3:Y:S07]  /*8b50*/  LDSM.16.M88.4 R40, [R6+UR9+0x44180] ;  /* 0x044180090628783b */ /* 0x000eee0008000200 */
[----:B------:R-:W-:Y:S01]  /*8b60*/  HMMA.1688.F32.TF32 R56, R24, R62, R56 ;  /* 0x0000003e1838723c */ /* 0x000fe20000081038 */
[----:B------:R-:W-:Y:S04]  /*8b70*/  LDS R24, [R4+UR8+0x18200] ;  /* 0x0182000804187984 */ /* 0x000fe80008000800 */
[----:B------:R-:W-:Y:S04]  /*8b80*/  LDS R26, [R4+UR8+0x19200] ;  /* 0x01920008041a7984 */ /* 0x000fe80008000800 */
[----:B------:R-:W-:Y:S04]  /*8b90*/  LDS R25, [R100+UR8+0x18200] ;  /* 0x0182000864197984 */ /* 0x000fe80008000800 */
[----:B------:R-:W4:Y:S04]  /*8ba0*/  LDS R27, [R100+UR8+0x19200] ;  /* 0x01920008641b7984 */ /* 0x000f280008000800 */
[----:B------:R-:W4:Y:S01]  /*8bb0*/  LDSM.16.M88.4 R60, [R6+UR9+0x46180] ;  /* 0x04618009063c783b */ /* 0x000f220008000200 */
[C---:B-1----:R-:W-:Y:S08]  /*8bc0*/  HMMA.1688.F32.TF32 R48, R36.reuse, R20, R48 ;  /* 0x000000142430723c */ /* 0x042ff00000081030 */
[C---:B--2---:R-:W-:Y:S08]  /*8bd0*/  HMMA.1688.F32.TF32 R44, R36.reuse, R16, R44 ;  /* 0x00000010242c723c */ /* 0x044ff0000008102c */
[----:B---3--:R-:W-:Y:S08]  /*8be0*/  HMMA.1688.F32.TF32 R68, R36, R40, R68 ;  /* 0x000000282444723c */ /* 0x008ff00000081044 */
[C---:B----4-:R-:W-:Y:S08]  /*8bf0*/  HMMA.1688.F32.TF32 R32, R24.reuse, R20, R32 ;  /* 0x000000141820723c */ /* 0x050ff00000081020 */
[C---:B------:R-:W-:Y:S01]  /*8c00*/  HMMA.1688.F32.TF32 R52, R24.reuse, R16, R52 ;  /* 0x000000101834723c */ /* 0x040fe20000081034 */
[----:B------:R-:W-:Y:S04]  /*8c10*/  LDS R16, [R4+UR8+0x1c000] ;  /* 0x01c0000804107984 */ /* 0x000fe80008000800 */
[----:B------:R-:W-:Y:S03]  /*8c20*/  LDS R17, [R100+UR8+0x1c000] ;  /* 0x01c0000864117984 */ /* 0x000fe60008000800 */
[----:B------:R-:W-:Y:S01]  /*8c30*/  HMMA.1688.F32.TF32 R64, R24, R40, R64 ;  /* 0x000000281840723c */ /* 0x000fe20000081040 */
[----:B------:R-:W-:Y:S04]  /*8c40*/  LDS R40, [R4+UR8+0x1c200] ;  /* 0x01c2000804287984 */ /* 0x000fe80008000800 */
[----:B------:R-:W-:Y:S03]  /*8c50*/  LDS R41, [R100+UR8+0x1c200] ;  /* 0x01c2000864297984 */ /* 0x000fe60008000800 */
        /* <DEDUP_REMOVED lines=18> */
[----:B------:R-:W-:Y:S04]  /*8d80*/  LDS R18, [R4+UR8+0x1d000] ;  /* 0x01d0000804127984 */ /* 0x000fe80008000800 */
[----:B------:R-:W1:Y:S03]  /*8d90*/  LDS R19, [R100+UR8+0x1d000] ;  /* 0x01d0000864137984 */ /* 0x000e660008000800 */
[C---:B------:R-:W-:Y:S01]  /*8da0*/  HMMA.1688.F32.TF32 R56, R24.reuse, R62, R56 ;  /* 0x0000003e1838723c */ /* 0x040fe20000081038 */
[----:B------:R-:W2:Y:S07]  /*8db0*/  LDSM.16.M88.4 R60, [R103+UR9+0x40180] ;  /* 0x04018009673c783b */ /* 0x000eae0008000200 */
[----:B------:R-:W-:Y:S01]  /*8dc0*/  HMMA.1688.F32.TF32 R64, R24, R42, R64 ;  /* 0x0000002a1840723c */ /* 0x000fe20000081040 */
[----:B------:R-:W3:Y:S04]  /*8dd0*/  LDSM.16.M88.4 R24, [R103+UR9+0x46180] ;  /* 0x046180096718783b */ /* 0x000ee80008000200 */
[----:B------:R-:W-:Y:S04]  /*8de0*/  LDS R42, [R4+UR8+0x1d200] ;  /* 0x01d20008042a7984 */ /* 0x000fe80008000800 */
[----:B------:R-:W4:Y:S01]  /*8df0*/  LDS R43, [R100+UR8+0x1d200] ;  /* 0x01d20008642b7984 */ /* 0x000f220008000800 */
[C---:B-1----:R-:W-:Y:S08]  /*8e00*/  HMMA.1688.F32.TF32 R44, R16.reuse, R36, R44 ;  /* 0x00000024102c723c */ /* 0x042ff0000008102c */
[C---:B--2---:R-:W-:Y:S08]  /*8e10*/  HMMA.1688.F32.TF32 R48, R16.reuse, R60, R48 ;  /* 0x0000003c1030723c */ /* 0x044ff00000081030 */
[C---:B------:R-:W-:Y:S08]  /*8e20*/  HMMA.1688.F32.TF32 R68, R16.reuse, R20, R68 ;  /* 0x000000141044723c */ /* 0x040ff00000081044 */
[----:B---3--:R-:W-:Y:S01]  /*8e30*/  HMMA.1688.F32.TF32 R16, R16, R24, R28 ;  /* 0x000000181010723c */ /* 0x008fe2000008101c */
[----:B------:R-:W-:Y:S04]  /*8e40*/  LDS R28, [R4+UR8+0x1e000] ;  /* 0x01e00008041c7984 */ /* 0x000fe80008000800 */
[----:B------:R-:W-:Y:S03]  /*8e50*/  LDS R30, [R4+UR8+0x1f000] ;  /* 0x01f00008041e7984 */ /* 0x000fe60008000800 */
[C---:B----4-:R-:W-:Y:S01]  /*8e60*/  HMMA.1688.F32.TF32 R32, R40.reuse, R60, R32 ;  /* 0x0000003c2820723c */ /* 0x050fe20000081020 */
        /* <DEDUP_REMOVED lines=8> */
[----:B------:R-:W2:Y:S04]  /*8ef0*/  LDS R43, [R100+UR8+0x1f200] ;  /* 0x01f20008642b7984 */ /* 0x000ea80008000800 */
[----:B------:R-:W3:Y:S01]  /*8f00*/  LDL R25, [R1+0xc8] ;  /* 0x0000c80001197983 */ /* 0x000ee20000100800 */
[C---:B-1----:R-:W-:Y:S08]  /*8f10*/  HMMA.1688.F32.TF32 R48, R28.reuse, R62, R48 ;  /* 0x0000003e1c30723c */ /* 0x042ff00000081030 */
[C---:B------:R-:W-:Y:S08]  /*8f20*/  HMMA.1688.F32.TF32 R44, R28.reuse, R38, R44 ;  /* 0x000000261c2c723c */ /* 0x040ff0000008102c */
[C---:B------:R-:W-:Y:S08]  /*8f30*/  HMMA.1688.F32.TF32 R68, R28.reuse, R22, R68 ;  /* 0x000000161c44723c */ /* 0x040ff00000081044 */
[----:B------:R-:W-:Y:S08]  /*8f40*/  HMMA.1688.F32.TF32 R16, R28, R26, R16 ;  /* 0x0000001a1c10723c */ /* 0x000ff00000081010 */
[C---:B--2---:R-:W-:Y:S01]  /*8f50*/  HMMA.1688.F32.TF32 R60, R40.reuse, R62, R32 ;  /* 0x0000003e283c723c */ /* 0x044fe20000081020 */
[----:B------:R-:W2:Y:S04]  /*8f60*/  LDL R35, [R1+0xfc] ;  /* 0x0000fc0001237983 */ /* 0x000ea80000100800 */
[----:B------:R-:W4:Y:S03]  /*8f70*/  LDL R34, [R1+0xa4] ;  /* 0x0000a40001227983 */ /* 0x000f260000100800 */
[----:B------:R-:W-:Y:S01]  /*8f80*/  HMMA.1688.F32.TF32 R36, R40, R38, R52 ;  /* 0x000000262824723c */ /* 0x000fe20000081034 */
[----:B------:R-:W4:Y:S01]  /*8f90*/  LDL R55, [R1+0xf0] ;  /* 0x0000f00001377983 */ /* 0x000f220000100800 */
[----:B------:R-:W-:Y:S01]  /*8fa0*/  VIADD R103, R104, 0xfffffffe ;  /* 0xfffffffe68677836 */ /* 0x000fe20000000000 */
[----:B------:R-:W-:Y:S01]  /*8fb0*/  BAR.SYNC.DEFER_BLOCKING 0x0 ;  /* 0x0000000000007b1d */ /* 0x000fe20000010000 */
[----:B------:R-:W-:Y:S01]  /*8fc0*/  ISETP.GE.AND P1, PT, R0, R8, PT ;  /* 0x000000080000720c */ /* 0x000fe20003f26270 */
[----:B------:R-:W-:-:S03]  /*8fd0*/  UIADD3 UR6, UPT, UPT, UR6, 0x1, URZ ;  /* 0x0000000106067890 */ /* 0x000fc6000fffe0ff */
[C---:B------:R-:W-:Y:S01]  /*8fe0*/  HMMA.1688.F32.TF32 R28, R40.reuse, R22, R64 ;  /* 0x00000016281c723c */ /* 0x040fe20000081040 */
[----:B------:R-:W-:Y:S01]  /*8ff0*/  ISETP.LE.AND P0, PT, R103, UR4, PT ;  /* 0x0000000467007c0c */ /* 0x000fe2000bf03270 */
[----:B------:R-:W4:Y:S06]  /*9000*/  LDL R33, [R1+0x104] ;  /* 0x0001040001217983 */ /* 0x000f2c0000100800 */
[----:B------:R-:W-:Y:S01]  /*9010*/  HMMA.1688.F32.TF32 R20, R40, R26, R56 ;  /* 0x0000001a2814723c */ /* 0x000fe20000081038 */
[----:B------:R-:W4:Y:S04]  /*9020*/  LDL R42, [R1+0xf8] ;  /* 0x0000f800012a7983 */ /* 0x000f280000100800 */
[----:B------:R-:W4:Y:S04]  /*9030*/  LDL R41, [R1+0x114] ;  /* 0x0001140001297983 */ /* 0x000f280000100800 */
[----:B------:R-:W4:Y:S01]  /*9040*/  LDL R40, [R1+0xac] ;  /* 0x0000ac0001287983 */ /* 0x000f220000100800 */
[----:B------:R-:W-:Y:S01]  /*9050*/  SEL R24, RZ, 0x4, P1 ;  /* 0x00000004ff187807 */ /* 0x000fe20000800000 */
[----:B------:R-:W-:Y:S01]  /*9060*/  UISETP.GT.AND UP0, UPT, UR6, 0x1, UPT ;  /* 0x000000010600788c */ /* 0x000fe2000bf04270 */
[----:B------:R-:W-:Y:S01]  /*9070*/  IMAD.MOV.U32 R103, RZ, RZ, R101 ;  /* 0x000000ffff677224 */ /* 0x000fe200078e0065 */
[----:B------:R-:W4:Y:S01]  /*9080*/  LDL R32, [R1+0x9c] ;  /* 0x00009c0001207983 */ /* 0x000f220000100800 */
[----:B------:R-:W-:Y:S01]  /*9090*/  SEL R24, R24, RZ, !P0 ;  /* 0x000000ff18187207 */ /* 0x000fe20004000000 */
[----:B------:R-:W-:-:S02]  /*90a0*/  USEL UR6, UR6, URZ, !UP0 ;  /* 0x000000ff06067287 */ /* 0x000fc4000c000000 */
[----:B------:R-:W4:Y:S01]  /*90b0*/  LDL R52, [R1+0xec] ;  /* 0x0000ec0001347983 */ /* 0x000f220000100800 */
[----:B------:R-:W-:Y:S01]  /*90c0*/  ISETP.NE.U32.AND P2, PT, R24, RZ, PT ;  /* 0x000000ff1800720c */ /* 0x000fe20003f45070 */
[----:B------:R-:W-:Y:S01]  /*90d0*/  ULEA UR8, UR6, UR5, 0x11 ;  /* 0x0000000506087291 */ /* 0x000fe2000f8e88ff */
[----:B------:R-:W-:-:S04]  /*90e0*/  LOP3.LUT R24, R0, 0x4, RZ, 0xfc, !PT ;  /* 0x0000000400187812 */ /* 0x000fc800078efcff */
[----:B------:R-:W-:Y:S02]  /*90f0*/  ISETP.GE.AND P1, PT, R24, R8, PT ;  /* 0x000000081800720c */ /* 0x000fe40003f26270 */
[----:B------:R-:W-:Y:S01]  /*9100*/  LOP3.LUT R43, R0, 0xc, RZ, 0xfc, !PT ;  /* 0x0000000c002b7812 */ /* 0x000fe200078efcff */
[----:B---3--:R-:W-:Y:S01]  /*9110*/  VIADD R24, R25, UR8 ;  /* 0x0000000819187c36 */ /* 0x008fe20008000000 */
[----:B--2---:R-:W-:Y:S02]  /*9120*/  LEA R26, P3, R35, R102, 0x2 ;  /* 0x00000066231a7211 */ /* 0x004fe400078610ff */
[----:B------:R-:W2:Y:S01]  /*9130*/  LDL R35, [R1+0x10c] ;  /* 0x00010c0001237983 */ /* 0x000ea20000100800 */
[----:B------:R-:W-:Y:S02]  /*9140*/  SEL R25, RZ, 0x4, P1 ;  /* 0x00000004ff197807 */ /* 0x000fe40000800000 */
[----:B------:R-:W-:Y:S02]  /*9150*/  IMAD.X R27, R103, 0x1, R110, P3 ;  /* 0x00000001671b7824 */ /* 0x000fe400018e066e */
[----:B------:R-:W-:-:S03]  /*9160*/  SEL R25, R25, RZ, !P0 ;  /* 0x000000ff19197207 */ /* 0x000fc60004000000 */
[----:B------:R-:W-:Y:S01]  /*9170*/  @!PT LDS RZ, [RZ] ;  /* 0x00000000fffff984 */ /* 0x000fe20000000800 */
[----:B------:R-:W-:Y:S01]  /*9180*/  @!PT LDS RZ, [RZ] ;  /* 0x00000000fffff984 */ /* 0x000fe20000000800 */
[----:B------:R-:W-:Y:S01]  /*9190*/  @!PT LDS RZ, [RZ] ;  /* 0x00000000fffff984 */ /* 0x000fe20000000800 */
[----:B------:R4:W-:Y:S01]  /*91a0*/  LDGSTS.E [R24], desc[UR10][R26.64], P2 ;  /* 0x000000001a187fae */ /* 0x0009e200091a100a */
[----:B------:R-:W-:Y:S02]  /*91b0*/  ISETP.NE.U32.AND P2, PT, R25, RZ, PT ;  /* 0x000000ff1900720c */ /* 0x000fe40003f45070 */
[----:B------:R-:W-:-:S04]  /*91c0*/  LOP3.LUT R25, R0, 0x8, RZ, 0xfc, !PT ;  /* 0x0000000800197812 */ /* 0x000fc800078efcff */
[----:B------:R-:W-:Y:S02]  /*91d0*/  ISETP.GE.AND P1, PT, R25, R8, PT ;  /* 0x000000081900720c */ /* 0x000fe40003f26270 */
[----:B----4-:R-:W-:Y:S02]  /*91e0*/  LEA R26, P3, R55, R102, 0x2 ;  /* 0x00000066371a7211 */ /* 0x010fe400078610ff */
[----:B------:R-:W-:-:S03]  /*91f0*/  SEL R25, RZ, 0x4, P1 ;  /* 0x00000004ff197807 */ /* 0x000fc60000800000 */
[----:B------:R-:W-:Y:S01]  /*9200*/  IMAD.X R27, R103, 0x1, R108, P3 ;  /* 0x00000001671b7824 */ /* 0x000fe200018e066c */
[----:B------:R-:W-:Y:S02]  /*9210*/  SEL R25, R25, RZ, !P0 ;  /* 0x000000ff19197207 */ /* 0x000fe40004000000 */
[----:B------:R-:W-:Y:S02]  /*9220*/  ISETP.GE.AND P1, PT, R43, R8, PT ;  /* 0x000000082b00720c */ /* 0x000fe40003f26270 */
[----:B------:R1:W-:Y:S01]  /*9230*/  LDGSTS.E [R24+0x1000], desc[UR10][R26.64], P2 ;  /* 0x010000001a187fae */ /* 0x0003e200091a100a */
[----:B------:R-:W-:Y:S02]  /*9240*/  ISETP.NE.U32.AND P2, PT, R25, RZ, PT ;  /* 0x000000ff1900720c */ /* 0x000fe40003f45070 */
[----:B------:R-:W-:Y:S01]  /*9250*/  SEL R25, RZ, 0x4, P1 ;  /* 0x00000004ff197807 */ /* 0x000fe20000800000 */
[----:B------:R-:W3:Y:S03]  /*9260*/  LDL R43, [R1+0x118] ;  /* 0x00011800012b7983 */ /* 0x000ee60000100800 */
[----:B------:R-:W-:-:S02]  /*9270*/  SEL R25, R25, RZ, !P0 ;  /* 0x000000ff19197207 */ /* 0x000fc40004000000 */
[----:B-1----:R-:W-:Y:S02]  /*9280*/  LEA R26, P3, R42, R102, 0x2 ;  /* 0x000000662a1a7211 */ /* 0x002fe400078610ff */
[----:B------:R-:W-:Y:S01]  /*9290*/  ISETP.NE.U32.AND P1, PT, R25, RZ, PT ;  /* 0x000000ff1900720c */ /* 0x000fe20003f25070 */
[----:B------:R-:W4:Y:S02]  /*92a0*/  LDL R42, [R1+0xb0] ;  /* 0x0000b000012a7983 */ /* 0x000f240000100800 */
[----:B------:R-:W-:-:S05]  /*92b0*/  IMAD.X R27, R103, 0x1, R106, P3 ;  /* 0x00000001671b7824 */ /* 0x000fca00018e066a */
[----:B------:R1:W-:Y:S02]  /*92c0*/  LDGSTS.E [R24+0x2000], desc[UR10][R26.64], P2 ;  /* 0x020000001a187fae */ /* 0x0003e400091a100a */
[----:B-1----:R-:W-:Y:S02]  /*92d0*/  IADD3 R26, P2, PT, R41, R102, RZ ;  /* 0x00000066291a7210 */ /* 0x002fe40007f5e0ff */
[----:B------:R-:W-:-:S03]  /*92e0*/  LOP3.LUT R41, R0, 0x10, RZ, 0xfc, !PT ;  /* 0x0000001000297812 */ /* 0x000fc600078efcff */
[----:B------:R-:W-:-:S05]  /*92f0*/  IMAD.X R27, R103, 0x1, R40, P2 ;  /* 0x00000001671b7824 */ /* 0x000fca00010e0628 */
[----:B------:R2:W-:Y:S01]  /*9300*/  LDGSTS.E [R24+0x3000], desc[UR10][R26.64], P1 ;  /* 0x030000001a187fae */ /* 0x0005e200089a100a */
[----:B------:R-:W-:Y:S02]  /*9310*/  ISETP.GE.AND P1, PT, R41, R8, PT ;  /* 0x000000082900720c */ /* 0x000fe40003f26270 */
[----:B------:R-:W-:Y:S01]  /*9320*/  LOP3.LUT R40, R0, 0x14, RZ, 0xfc, !PT ;  /* 0x0000001400287812 */ /* 0x000fe200078efcff */
[----:B------:R-:W3:Y:S01]  /*9330*/  LDL R41, [R1+0x8] ;  /* 0x0000080001297983 */ /* 0x000ee20000100800 */
[----:B------:R-:W-:-:S04]  /*9340*/  SEL R25, RZ, 0x4, P1 ;  /* 0x00000004ff197807 */ /* 0x000fc80000800000 */
[----:B------:R-:W-:Y:S02]  /*9350*/  SEL R25, R25, RZ, !P0 ;  /* 0x000000ff19197207 */ /* 0x000fe40004000000 */
[----:B------:R-:W-:Y:S02]  /*9360*/  ISETP.GE.AND P1, PT, R40, R8, PT ;  /* 0x000000082800720c */ /* 0x000fe40003f26270 */
[----:B------:R-:W-:Y:S01]  /*9370*/  ISETP.NE.U32.AND P2, PT, R25, RZ, PT ;  /* 0x000000ff1900720c */ /* 0x000fe20003f45070 */
[----:B------:R-:W3:Y:S01]  /*9380*/  LDL R40, [R1+0x18] ;  /* 0x0000180001287983 */ /* 0x000ee20000100800 */
[----:B------:R-:W-:-:S04]  /*9390*/  SEL R25, RZ, 0x4, P1 ;  /* 0x00000004ff197807 */ /* 0x000fc80000800000 */
[----:B------:R-:W-:-:S04]  /*93a0*/  SEL R25, R25, RZ, !P0 ;  /* 0x000000ff19197207 */ /* 0x000fc80004000000 */
[----:B------:R-:W-:Y:S02]  /*93b0*/  ISETP.NE.U32.AND P1, PT, R25, RZ, PT ;  /* 0x000000ff1900720c */ /* 0x000fe40003f25070 */
[----:B--2---:R-:W-:Y:S02]  /*93c0*/  IADD3 R26, P3, PT, R35, R102, RZ ;  /* 0x00000066231a7210 */ /* 0x004fe40007f7e0ff */
[----:B------:R-:W2:Y:S03]  /*93d0*/  LDL R35, [R1+0x20] ;  /* 0x0000200001237983 */ /* 0x000ea60000100800 */
[----:B------:R-:W-:-:S05]  /*93e0*/  IMAD.X R27, R103, 0x1, R34, P3 ;  /* 0x00000001671b7824 */ /* 0x000fca00018e0622 */
[----:B------:R1:W-:Y:S02]  /*93f0*/  LDGSTS.E [R24+0x4000], desc[UR10][R26.64], P2 ;  /* 0x040000001a187fae */ /* 0x0003e400091a100a */
[----:B-1----:R-:W-:Y:S02]  /*9400*/  IADD3 R26, P2, PT, R33, R102, RZ ;  /* 0x00000066211a7210 */ /* 0x002fe40007f5e0ff */
[----:B------:R-:W-:-:S03]  /*9410*/  LOP3.LUT R33, R0, 0x18, RZ, 0xfc, !PT ;  /* 0x0000001800217812 */ /* 0x000fc600078efcff */
[----:B------:R-:W-:-:S05]  /*9420*/  IMAD.X R27, R103, 0x1, R32, P2 ;  /* 0x00000001671b7824 */ /* 0x000fca00010e0620 */
[----:B------:R1:W-:Y:S01]  /*9430*/  LDGSTS.E [R24+0x5000], desc[UR10][R26.64], P1 ;  /* 0x050000001a187fae */ /* 0x0003e200089a100a */
[-C--:B------:R-:W-:Y:S02]  /*9440*/  ISETP.GE.AND P1, PT, R33, R8.reuse, PT ;  /* 0x000000082100720c */ /* 0x080fe40003f26270 */
[----:B------:R-:W-:Y:S02]  /*9450*/  LOP3.LUT R32, R0, 0x1c, RZ, 0xfc, !PT ;  /* 0x0000001c00207812 */ /* 0x000fe400078efcff */
[----:B------:R-:W-:Y:S02]  /*9460*/  SEL R25, RZ, 0x4, P1 ;  /* 0x00000004ff197807 */ /* 0x000fe40000800000 */
[----:B------:R-:W-:Y:S02]  /*9470*/  ISETP.GE.AND P1, PT, R32, R8, PT ;  /* 0x000000082000720c */ /* 0x000fe40003f26270 */
[----:B------:R-:W-:-:S04]  /*9480*/  SEL R25, R25, RZ, !P0 ;  /* 0x000000ff19197207 */ /* 0x000fc80004000000 */
[----:B------:R-:W-:Y:S02]  /*9490*/  ISETP.NE.U32.AND P2, PT, R25, RZ, PT ;  /* 0x000000ff1900720c */ /* 0x000fe40003f45070 */
[----:B------:R-:W-:-:S04]  /*94a0*/  SEL R25, RZ, 0x4, P1 ;  /* 0x00000004ff197807 */ /* 0x000fc80000800000 */
[----:B------:R-:W-:Y:S01]  /*94b0*/  SEL R25, R25, RZ, !P0 ;  /* 0x000000ff19197207 */ /* 0x000fe20004000000 */
[----:B-1----:R-:W-:-:S03]  /*94c0*/  IMAD.WIDE R26, R112, 0x4, R102 ;  /* 0x00000004701a7825 */ /* 0x002fc600078e0266 */
[----:B------:R-:W-:-:S03]  /*94d0*/  ISETP.NE.U32.AND P1, PT, R25, RZ, PT ;  /* 0x000000ff1900720c */ /* 0x000fc60003f25070 */
[----:B------:R1:W-:Y:S01]  /*94e0*/  LDGSTS.E [R24+0x6000], desc[UR10][R26.64], P2 ;  /* 0x060000001a187fae */ /* 0x0003e200091a100a */
[C---:B------:R-:W-:Y:S02]  /*94f0*/  LOP3.LUT R32, R0.reuse, 0x20, RZ, 0xfc, !PT ;  /* 0x0000002000207812 */ /* 0x040fe400078efcff */
[----:B------:R-:W-:Y:S01]  /*9500*/  LOP3.LUT R33, R0, 0x24, RZ, 0xfc, !PT ;  /* 0x0000002400217812 */ /* 0x000fe200078efcff */
[----:B-1----:R-:W-:-:S06]  /*9510*/  IMAD.WIDE R26, R113, 0x4, R102 ;  /* 0x00000004711a7825 */ /* 0x002fcc00078e0266 */
[----:B------:R1:W-:Y:S01]  /*9520*/  LDGSTS.E [R24+0x7000], desc[UR10][R26.64], P1 ;  /* 0x070000001a187fae */ /* 0x0003e200089a100a */
[----:B------:R-:W-:-:S04]  /*9530*/  ISETP.GE.AND P1, PT, R32, R8, PT ;  /* 0x000000082000720c */ /* 0x000fc80003f26270 */
[----:B------:R-:W-:Y:S02]  /*9540*/  SEL R25, RZ, 0x4, P1 ;  /* 0x00000004ff197807 */ /* 0x000fe40000800000 */
[----:B------:R-:W-:Y:S02]  /*9550*/  ISETP.GE.AND P1, PT, R33, R8, PT ;  /* 0x000000082100720c */ /* 0x000fe40003f26270 */
[----:B------:R-:W-:Y:S01]  /*9560*/  SEL R25, R25, RZ, !P0 ;  /* 0x000000ff19197207 */ /* 0x000fe20004000000 */
[----:B------:R-:W2:Y:S01]  /*9570*/  LDL R33, [R1] ;  /* 0x0000000001217983 */ /* 0x000ea20000100800 */
[----:B-1----:R-:W-:Y:S02]  /*9580*/  SEL R26, RZ, 0x4, P1 ;  /* 0x00000004ff1a7807 */ /* 0x002fe40000800000 */
[----:B------:R-:W-:Y:S02]  /*9590*/  ISETP.NE.U32.AND P3, PT, R25, RZ, PT ;  /* 0x000000ff1900720c */ /* 0x000fe40003f65070 */
[----:B------:R-:W-:-:S02]  /*95a0*/  SEL R26, R26, RZ, !P0 ;  /* 0x000000ff1a1a7207 */ /* 0x000fc40004000000 */
[----:B------:R-:W-:Y:S02]  /*95b0*/  LOP3.LUT R32, R0, 0x28, RZ, 0xfc, !PT ;  /* 0x0000002800207812 */ /* 0x000fe400078efcff */
[----:B------:R-:W-:Y:S01]  /*95c0*/  ISETP.NE.U32.AND P1, PT, R26, RZ, PT ;  /* 0x000000ff1a00720c */ /* 0x000fe20003f25070 */
[----:B------:R-:W-:Y:S01]  /*95d0*/  IMAD.WIDE R26, R115, 0x4, R102 ;  /* 0x00000004731a7825 */ /* 0x000fe200078e0266 */
[----:B------:R-:W-:Y:S02]  /*95e0*/  ISETP.GE.AND P2, PT, R32, R8, PT ;  /* 0x000000082000720c */ /* 0x000fe40003f46270 */
[----:B------:R-:W-:-:S03]  /*95f0*/  LOP3.LUT R32, R0, 0x2c, RZ, 0xfc, !PT ;  /* 0x0000002c00207812 */ /* 0x000fc600078efcff */
[----:B------:R1:W-:Y:S01]  /*9600*/  LDGSTS.E [R24+0x8000], desc[UR10][R26.64], P3 ;  /* 0x080000001a187fae */ /* 0x0003e200099a100a */
[----:B------:R-:W-:Y:S02]  /*9610*/  SEL R25, RZ, 0x4, P2 ;  /* 0x00000004ff197807 */ /* 0x000fe40001000000 */
[----:B------:R-:W-:Y:S02]  /*9620*/  LOP3.LUT R34, R0, 0x30, RZ, 0xfc, !PT ;  /* 0x0000003000227812 */ /* 0x000fe400078efcff */
[----:B------:R-:W-:Y:S01]  /*9630*/  SEL R25, R25, RZ, !P0 ;  /* 0x000000ff19197207 */ /* 0x000fe20004000000 */
[----:B-1----:R-:W-:-:S03]  /*9640*/  IMAD.WIDE R26, R117, 0x4, R102 ;  /* 0x00000004751a7825 */ /* 0x002fc600078e0266 */
[----:B------:R-:W-:Y:S02]  /*9650*/  ISETP.NE.U32.AND P2, PT, R25, RZ, PT ;  /* 0x000000ff1900720c */ /* 0x000fe40003f45070 */
[----:B------:R1:W-:Y:S01]  /*9660*/  LDGSTS.E [R24+0x9000], desc[UR10][R26.64], P1 ;  /* 0x090000001a187fae */ /* 0x0003e200089a100a */
[----:B------:R-:W-:-:S04]  /*9670*/  ISETP.GE.AND P1, PT, R32, R8, PT ;  /* 0x000000082000720c */ /* 0x000fc80003f26270 */
[----:B------:R-:W-:Y:S02]  /*9680*/  SEL R25, RZ, 0x4, P1 ;  /* 0x00000004ff197807 */ /* 0x000fe40000800000 */
[----:B------:R-:W-:Y:S02]  /*9690*/  ISETP.GE.AND P1, PT, R34, R8, PT ;  /* 0x000000082200720c */ /* 0x000fe40003f26270 */
[----:B------:R-:W4:Y:S01]  /*96a0*/  LDL R34, [R1+0x10] ;  /* 0x0000100001227983 */ /* 0x000f220000100800 */
[----:B-1----:R-:W-:Y:S01]  /*96b0*/  IMAD.WIDE R26, R119, 0x4, R102 ;  /* 0x00000004771a7825 */ /* 0x002fe200078e0266 */
[----:B------:R-:W-:Y:S02]  /*96c0*/  SEL R25, R25, RZ, !P0 ;  /* 0x000000ff19197207 */ /* 0x000fe40004000000 */
[----:B------:R-:W-:Y:S02]  /*96d0*/  LOP3.LUT R32, R0, 0x34, RZ, 0xfc, !PT ;  /* 0x0000003400207812 */ /* 0x000fe400078efcff */
[----:B------:R1:W-:Y:S01]  /*96e0*/  LDGSTS.E [R24+0xa000], desc[UR10][R26.64], P2 ;  /* 0x0a0000001a187fae */ /* 0x0003e200091a100a */
[----:B------:R-:W-:-:S02]  /*96f0*/  ISETP.NE.U32.AND P3, PT, R25, RZ, PT ;  /* 0x000000ff1900720c */ /* 0x000fc40003f65070 */
[----:B------:R-:W-:Y:S02]  /*9700*/  ISETP.GE.AND P2, PT, R32, R8, PT ;  /* 0x000000082000720c */ /* 0x000fe40003f46270 */
[----:B-1----:R-:W-:Y:S02]  /*9710*/  SEL R26, RZ, 0x4, P1 ;  /* 0x00000004ff1a7807 */ /* 0x002fe40000800000 */
[----:B------:R-:W-:Y:S02]  /*9720*/  SEL R25, RZ, 0x4, P2 ;  /* 0x00000004ff197807 */ /* 0x000fe40001000000 */
[----:B------:R-:W-:Y:S02]  /*9730*/  SEL R26, R26, RZ, !P0 ;  /* 0x000000ff1a1a7207 */ /* 0x000fe40004000000 */
[----:B------:R-:W-:Y:S02]  /*9740*/  SEL R25, R25, RZ, !P0 ;  /* 0x000000ff19197207 */ /* 0x000fe40004000000 */
[----:B------:R-:W-:Y:S01]  /*9750*/  ISETP.NE.U32.AND P1, PT, R26, RZ, PT ;  /* 0x000000ff1a00720c */ /* 0x000fe20003f25070 */
[----:B------:R-:W-:Y:S01]  /*9760*/  IMAD.WIDE R26, R121, 0x4, R102 ;  /* 0x00000004791a7825 */ /* 0x000fe200078e0266 */
[----:B------:R-:W-:-:S04]  /*9770*/  ISETP.NE.U32.AND P2, PT, R25, RZ, PT ;  /* 0x000000ff1900720c */ /* 0x000fc80003f45070 */
[----:B------:R1:W-:Y:S01]  /*9780*/  LDGSTS.E [R24+0xb000], desc[UR10][R26.64], P3 ;  /* 0x0b0000001a187fae */ /* 0x0003e200099a100a */
[----:B------:R-:W-:Y:S01]  /*9790*/  LOP3.LUT R32, R0, 0x38, RZ, 0xfc, !PT ;  /* 0x0000003800207812 */ /* 0x000fe200078efcff */
[----:B-1----:R-:W-:-:S05]  /*97a0*/  IMAD.WIDE R26, R123, 0x4, R102 ;  /* 0x000000047b1a7825 */ /* 0x002fca00078e0266 */
[----:B------:R2:W-:Y:S01]  /*97b0*/  LDGSTS.E [R24+0xc000], desc[UR10][R26.64], P1 ;  /* 0x0c0000001a187fae */ /* 0x0005e200089a100a */
[----:B------:R-:W-:Y:S02]  /*97c0*/  ISETP.GE.AND P1, PT, R32, R8, PT ;  /* 0x000000082000720c */ /* 0x000fe40003f26270 */
[----:B------:R-:W-:Y:S02]  /*97d0*/  LOP3.LUT R32, R0, 0x40, RZ, 0xfc, !PT ;  /* 0x0000004000207812 */ /* 0x000fe400078efcff */
[----:B------:R-:W-:-:S04]  /*97e0*/  SEL R25, RZ, 0x4, P1 ;  /* 0x00000004ff197807 */ /* 0x000fc80000800000 */
[----:B------:R-:W-:-:S04]  /*97f0*/  SEL R25, R25, RZ, !P0 ;  /* 0x000000ff19197207 */ /* 0x000fc80004000000 */
[----:B------:R-:W-:Y:S01]  /*9800*/  ISETP.NE.U32.AND P3, PT, R25, RZ, PT ;  /* 0x000000ff1900720c */ /* 0x000fe20003f65070 */
[----:B--2---:R-:W-:Y:S01]  /*9810*/  IMAD.WIDE R26, R33, 0x4, R102 ;  /* 0x00000004211a7825 */ /* 0x004fe200078e0266 */
[----:B------:R-:W-:-:S04]  /*9820*/  LOP3.LUT R33, R0, 0x3c, RZ, 0xfc, !PT ;  /* 0x0000003c00217812 */ /* 0x000fc800078efcff */
[----:B------:R1:W-:Y:S01]  /*9830*/  LDGSTS.E [R24+0xd000], desc[UR10][R26.64], P2 ;  /* 0x0d0000001a187fae */ /* 0x0003e200091a100a */
[-C--:B------:R-:W-:Y:S02]  /*9840*/  ISETP.GE.AND P1, PT, R33, R8.reuse, PT ;  /* 0x000000082100720c */ /* 0x080fe40003f26270 */
[----:B------:R-:W-:Y:S01]  /*9850*/  ISETP.GE.AND P2, PT, R32, R8, PT ;  /* 0x000000082000720c */ /* 0x000fe20003f46270 */
[----:B------:R-:W2:Y:S04]  /*9860*/  LDL R33, [R1+0x30] ;  /* 0x0000300001217983 */ /* 0x000ea80000100800 */
[----:B------:R-:W2:Y:S01]  /*9870*/  LDL R32, [R1+0x28] ;  /* 0x0000280001207983 */ /* 0x000ea20000100800 */
[----:B-1----:R-:W-:Y:S02]  /*9880*/  SEL R26, RZ, 0x4, P1 ;  /* 0x00000004ff1a7807 */ /* 0x002fe40000800000 */
[----:B------:R-:W-:-:S02]  /*9890*/  SEL R25, RZ, 0x4, P2 ;  /* 0x00000004ff197807 */ /* 0x000fc40001000000 */
[----:B------:R-:W-:Y:S02]  /*98a0*/  SEL R26, R26, RZ, !P0 ;  /* 0x000000ff1a1a7207 */ /* 0x000fe40004000000 */
[----:B------:R-:W-:Y:S02]  /*98b0*/  SEL R25, R25, RZ, !P0 ;  /* 0x000000ff19197207 */ /* 0x000fe40004000000 */
[----:B------:R-:W-:Y:S01]  /*98c0*/  ISETP.NE.U32.AND P1, PT, R26, RZ, PT ;  /* 0x000000ff1a00720c */ /* 0x000fe20003f25070 */
[--C-:B---3--:R-:W-:Y:S01]  /*98d0*/  IMAD.WIDE R26, R41, 0x4, R102.reuse ;  /* 0x00000004291a7825 */ /* 0x108fe200078e0266 */
[----:B------:R-:W-:Y:S01]  /*98e0*/  ISETP.NE.U32.AND P2, PT, R25, RZ, PT ;  /* 0x000000ff1900720c */ /* 0x000fe20003f45070 */
[----:B------:R-:W3:Y:S04]  /*98f0*/  LDL R41, [R1+0x38] ;  /* 0x0000380001297983 */ /* 0x000ee80000100800 */
[----:B------:R4:W-:Y:S02]  /*9900*/  LDGSTS.E [R24+0xe000], desc[UR10][R26.64], P3 ;  /* 0x0e0000001a187fae */ /* 0x0009e400099a100a */
[----:B----4-:R-:W-:Y:S01]  /*9910*/  IMAD.WIDE R26, R34, 0x4, R102 ;  /* 0x00000004221a7825 */ /* 0x010fe200078e0266 */
[----:B------:R-:W-:-:S04]  /*9920*/  LOP3.LUT R34, R0, 0x44, RZ, 0xfc, !PT ;  /* 0x0000004400227812 */ /* 0x000fc800078efcff */
[----:B------:R1:W-:Y:S01]  /*9930*/  LDGSTS.E [R24+0xf000], desc[UR10][R26.64], P1 ;  /* 0x0f0000001a187fae */ /* 0x0003e200089a100a */
[----:B------:R-:W-:Y:S02]  /*9940*/  ISETP.GE.AND P1, PT, R34, R8, PT ;  /* 0x000000082200720c */ /* 0x000fe40003f26270 */
[----:B------:R-:W-:Y:S01]  /*9950*/  LOP3.LUT R34, R0, 0x4c, RZ, 0xfc, !PT ;  /* 0x0000004c00227812 */ /* 0x000fe200078efcff */
[----:B-1----:R-:W-:Y:S01]  /*9960*/  IMAD.WIDE R26, R40, 0x4, R102 ;  /* 0x00000004281a7825 */ /* 0x002fe200078e0266 */
[----:B------:R-:W-:-:S04]  /*9970*/  LOP3.LUT R40, R0, 0x48, RZ, 0xfc, !PT ;  /* 0x0000004800287812 */ /* 0x000fc800078efcff */
[----:B------:R1:W-:Y:S01]  /*9980*/  LDGSTS.E [R24+0x10000], desc[UR10][R26.64], P2 ;  /* 0x100000001a187fae */ /* 0x0003e200091a100a */
[----:B------:R-:W-:-:S03]  /*9990*/  ISETP.GE.AND P2, PT, R34, R8, PT ;  /* 0x000000082200720c */ /* 0x000fc60003f46270 */
[----:B------:R-:W4:Y:S01]  /*99a0*/  LDL R34, [R1+0x40] ;  /* 0x0000400001227983 */ /* 0x000f220000100800 */
[----:B------:R-:W-:Y:S02]  /*99b0*/  SEL R25, RZ, 0x4, P1 ;  /* 0x00000004ff197807 */ /* 0x000fe40000800000 */
[----:B------:R-:W-:Y:S02]  /*99c0*/  ISETP.GE.AND P1, PT, R40, R8, PT ;  /* 0x000000082800720c */ /* 0x000fe40003f26270 */
[----:B------:R-:W4:Y:S01]  /*99d0*/  LDL R40, [R1+0x48] ;  /* 0x0000480001287983 */ /* 0x000f220000100800 */
[----:B------:R-:W-:Y:S02]  /*99e0*/  SEL R25, R25, RZ, !P0 ;  /* 0x000000ff19197207 */ /* 0x000fe40004000000 */
[----:B-1----:R-:W-:Y:S02]  /*99f0*/  SEL R26, RZ, 0x4, P1 ;  /* 0x00000004ff1a7807 */ /* 0x002fe40000800000 */
[----:B------:R-:W-:-:S02]  /*9a00*/  ISETP.NE.U32.AND P3, PT, R25, RZ, PT ;  /* 0x000000ff1900720c */ /* 0x000fc40003f65070 */
[----:B------:R-:W-:Y:S02]  /*9a10*/  SEL R26, R26, RZ, !P0 ;  /* 0x000000ff1a1a7207 */ /* 0x000fe40004000000 */
[----:B------:R-:W-:Y:S02]  /*9a20*/  SEL R25, RZ, 0x4, P2 ;  /* 0x00000004ff197807 */ /* 0x000fe40001000000 */
[----:B------:R-:W-:Y:S01]  /*9a30*/  ISETP.NE.U32.AND P1, PT, R26, RZ, PT ;  /* 0x000000ff1a00720c */ /* 0x000fe20003f25070 */
[--C-:B------:R-:W-:Y:S01]  /*9a40*/  IMAD.WIDE R26, R35, 0x4, R102.reuse ;  /* 0x00000004231a7825 */ /* 0x100fe200078e0266 */
[----:B------:R-:W-:Y:S01]  /*9a50*/  SEL R25, R25, RZ, !P0 ;  /* 0x000000ff19197207 */ /* 0x000fe20004000000 */
[----:B------:R-:W4:Y:S03]  /*9a60*/  LDL R35, [R1+0x50] ;  /* 0x0000500001237983 */ /* 0x000f260000100800 */
[----:B------:R-:W-:Y:S01]  /*9a70*/  ISETP.NE.U32.AND P2, PT, R25, RZ, PT ;  /* 0x000000ff1900720c */ /* 0x000fe20003f45070 */
[----:B------:R2:W-:Y:S02]  /*9a80*/  LDGSTS.E [R24+0x11000], desc[UR10][R26.64], P3 ;  /* 0x110000001a187fae */ /* 0x0005e400099a100a */
[----:B--2---:R-:W-:Y:S01]  /*9a90*/  IMAD.WIDE R26, R32, 0x4, R102 ;  /* 0x00000004201a7825 */ /* 0x004fe200078e0266 */
[----:B------:R-:W-:-:S04]  /*9aa0*/  LOP3.LUT R32, R0, 0x50, RZ, 0xfc, !PT ;  /* 0x0000005000207812 */ /* 0x000fc800078efcff */
[----:B------:R1:W-:Y:S01]  /*9ab0*/  LDGSTS.E [R24+0x12000], desc[UR10][R26.64], P1 ;  /* 0x120000001a187fae */ /* 0x0003e200089a100a */
[----:B------:R-:W-:Y:S02]  /*9ac0*/  ISETP.GE.AND P1, PT, R32, R8, PT ;  /* 0x000000082000720c */ /* 0x000fe40003f26270 */
[C---:B------:R-:W-:Y:S02]  /*9ad0*/  LOP3.LUT R32, R0.reuse, 0x58, RZ, 0xfc, !PT ;  /* 0x0000005800207812 */ /* 0x040fe400078efcff */
[----:B------:R-:W-:Y:S01]  /*9ae0*/  SEL R25, RZ, 0x4, P1 ;  /* 0x00000004ff197807 */ /* 0x000fe20000800000 */
[----:B-1----:R-:W-:Y:S01]  /*9af0*/  IMAD.WIDE R26, R33, 0x4, R102 ;  /* 0x00000004211a7825 */ /* 0x002fe200078e0266 */
[----:B------:R-:W-:-:S04]  /*9b00*/  LOP3.LUT R33, R0, 0x54, RZ, 0xfc, !PT ;  /* 0x0000005400217812 */ /* 0x000fc800078efcff */
[----:B------:R1:W-:Y:S01]  /*9b10*/  LDGSTS.E [R24+0x13000], desc[UR10][R26.64], P2 ;  /* 0x130000001a187fae */ /* 0x0003e200091a100a */
[-C--:B------:R-:W-:Y:S02]  /*9b20*/  ISETP.GE.AND P1, PT, R33, R8.reuse, PT ;  /* 0x000000082100720c */ /* 0x080fe40003f26270 */
[----:B------:R-:W-:Y:S01]  /*9b30*/  ISETP.GE.AND P2, PT, R32, R8, PT ;  /* 0x000000082000720c */ /* 0x000fe20003f46270 */
[----:B------:R-:W2:Y:S01]  /*9b40*/  LDL R33, [R1+0x60] ;  /* 0x0000600001217983 */ /* 0x000ea20000100800 */
[----:B------:R-:W-:-:S03]  /*9b50*/  SEL R25, R25, RZ, !P0 ;  /* 0x000000ff19197207 */ /* 0x000fc60004000000 */
[----:B------:R-:W2:Y:S01]  /*9b60*/  LDL R32, [R1+0x58] ;  /* 0x0000580001207983 */ /* 0x000ea20000100800 */
[----:B------:R-:W-:Y:S02]  /*9b70*/  ISETP.NE.U32.AND P3, PT, R25, RZ, PT ;  /* 0x000000ff1900720c */ /* 0x000fe40003f65070 */
[----:B-1----:R-:W-:Y:S02]  /*9b80*/  SEL R26, RZ, 0x4, P1 ;  /* 0x00000004ff1a7807 */ /* 0x002fe40000800000 */
[----:B------:R-:W-:Y:S02]  /*9b90*/  SEL R25, RZ, 0x4, P2 ;  /* 0x00000004ff197807 */ /* 0x000fe40001000000 */
        /* <DEDUP_REMOVED lines=12> */
[----:B-1----:R-:W-:-:S05]  /*9c60*/  IMAD.WIDE R26, R40, 0x4, R102 ;  /* 0x00000004281a7825 */ /* 0x002fca00078e0266 */
[----:B------:R1:W-:Y:S01]  /*9c70*/  LDGSTS.E [R24+0x16000], desc[UR10][R26.64], P2 ;  /* 0x160000001a187fae */ /* 0x0003e200091a100a */
[----:B------:R-:W-:-:S03]  /*9c80*/  ISETP.GE.AND P2, PT, R34, R8, PT ;  /* 0x000000082200720c */ /* 0x000fc60003f46270 */
[----:B------:R-:W4:Y:S01]  /*9c90*/  LDL R34, [R1+0x70] ;  /* 0x0000700001227983 */ /* 0x000f220000100800 */
[----:B------:R-:W-:Y:S02]  /*9ca0*/  LOP3.LUT R40, R0, 0x60, RZ, 0xfc, !PT ;  /* 0x0000006000287812 */ /* 0x000fe400078efcff */
[----:B------:R-:W-:Y:S02]  /*9cb0*/  SEL R25, RZ, 0x4, P1 ;  /* 0x00000004ff197807 */ /* 0x000fe40000800000 */
[----:B------:R-:W-:Y:S02]  /*9cc0*/  ISETP.GE.AND P1, PT, R40, R8, PT ;  /* 0x000000082800720c */ /* 0x000fe40003f26270 */
[----:B------:R-:W-:Y:S01]  /*9cd0*/  SEL R25, R25, RZ, !P0 ;  /* 0x000000ff19197207 */ /* 0x000fe20004000000 */
[----:B------:R-:W4:Y:S01]  /*9ce0*/  LDL R40, [R1+0x78] ;  /* 0x0000780001287983 */ /* 0x000f220000100800 */
[----:B-1----:R-:W-:Y:S02]  /*9cf0*/  SEL R26, RZ, 0x4, P1 ;  /* 0x00000004ff1a7807 */ /* 0x002fe40000800000 */
[----:B------:R-:W-:-:S02]  /*9d00*/  ISETP.NE.U32.AND P3, PT, R25, RZ, PT ;  /* 0x000000ff1900720c */ /* 0x000fc40003f65070 */
[----:B------:R-:W-:Y:S02]  /*9d10*/  SEL R26, R26, RZ, !P0 ;  /* 0x000000ff1a1a7207 */ /* 0x000fe40004000000 */
[----:B------:R-:W-:Y:S02]  /*9d20*/  SEL R25, RZ, 0x4, P2 ;  /* 0x00000004ff197807 */ /* 0x000fe40001000000 */
[----:B------:R-:W-:Y:S01]  /*9d30*/  ISETP.NE.U32.AND P1, PT, R26, RZ, PT ;  /* 0x000000ff1a00720c */ /* 0x000fe20003f25070 */
[--C-:B------:R-:W-:Y:S01]  /*9d40*/  IMAD.WIDE R26, R35, 0x4, R102.reuse ;  /* 0x00000004231a7825 */ /* 0x100fe200078e0266 */
[----:B------:R-:W-:Y:S01]  /*9d50*/  SEL R25, R25, RZ, !P0 ;  /* 0x000000ff19197207 */ /* 0x000fe20004000000 */
[----:B------:R-:W4:Y:S04]  /*9d60*/  LDL R35, [R1+0x80] ;  /* 0x0000800001237983 */ /* 0x000f280000100800 */
[----:B------:R2:W-:Y:S01]  /*9d70*/  LDGSTS.E [R24+0x17000], desc[UR10][R26.64], P3 ;  /* 0x170000001a187fae */ /* 0x0005e200099a100a */
[----:B------:R-:W-:Y:S01]  /*9d80*/  ISETP.NE.U32.AND P2, PT, R25, RZ, PT ;  /* 0x000000ff1900720c */ /* 0x000fe20003f45070 */
[----:B--2---:R-:W-:Y:S01]  /*9d90*/  IMAD.WIDE R26, R32, 0x4, R102 ;  /* 0x00000004201a7825 */ /* 0x004fe200078e0266 */
[----:B------:R-:W-:-:S04]  /*9da0*/  LOP3.LUT R32, R0, 0x68, RZ, 0xfc, !PT ;  /* 0x0000006800207812 */ /* 0x000fc800078efcff */
[----:B------:R1:W-:Y:S01]  /*9db0*/  LDGSTS.E [R24+0x18000], desc[UR10][R26.64], P1 ;  /* 0x180000001a187fae */ /* 0x0003e200089a100a */
[----:B------:R-:W-:-:S04]  /*9dc0*/  ISETP.GE.AND P1, PT, R32, R8, PT ;  /* 0x000000082000720c */ /* 0x000fc80003f26270 */
[----:B------:R-:W-:Y:S01]  /*9dd0*/  SEL R25, RZ, 0x4, P1 ;  /* 0x00000004ff197807 */ /* 0x000fe20000800000 */
[----:B-1----:R-:W-:Y:S01]  /*9de0*/  IMAD.WIDE R26, R33, 0x4, R102 ;  /* 0x00000004211a7825 */ /* 0x002fe200078e0266 */
[C---:B------:R-:W-:Y:S02]  /*9df0*/  LOP3.LUT R33, R0.reuse, 0x6c, RZ, 0xfc, !PT ;  /* 0x0000006c00217812 */ /* 0x040fe400078efcff */
[----:B------:R-:W-:Y:S02]  /*9e00*/  SEL R25, R25, RZ, !P0 ;  /* 0x000000ff19197207 */ /* 0x000fe40004000000 */
[----:B------:R-:W-:Y:S01]  /*9e10*/  ISETP.GE.AND P1, PT, R33, R8, PT ;  /* 0x000000082100720c */ /* 0x000fe20003f26270 */
[----:B------:R1:W-:Y:S01]  /*9e20*/  LDGSTS.E [R24+0x19000], desc[UR10][R26.64], P2 ;  /* 0x190000001a187fae */ /* 0x0003e200091a100a */
[----:B------:R-:W-:Y:S02]  /*9e30*/  ISETP.NE.U32.AND P3, PT, R25, RZ, PT ;  /* 0x000000ff1900720c */ /* 0x000fe40003f65070 */
[----:B------:R-:W-:Y:S01]  /*9e40*/  LOP3.LUT R32, R0, 0x70, RZ, 0xfc, !PT ;  /* 0x0000007000207812 */ /* 0x000fe200078efcff */
[----:B------:R-:W2:Y:S01]  /*9e50*/  LDL R33, [R1+0x88] ;  /* 0x0000880001217983 */ /* 0x000ea20000100800 */
[----:B-1----:R-:W-:-:S04]  /*9e60*/  SEL R26, RZ, 0x4, P1 ;  /* 0x00000004ff1a7807 */ /* 0x002fc80000800000 */
[----:B------:R-:W-:-:S04]  /*9e70*/  SEL R26, R26, RZ, !P0 ;  /* 0x000000ff1a1a7207 */ /* 0x000fc80004000000 */
[----:B------:R-:W-:Y:S01]  /*9e80*/  ISETP.NE.U32.AND P1, PT, R26, RZ, PT ;  /* 0x000000ff1a00720c */ /* 0x000fe20003f25070 */
[----:B---3--:R-:W-:Y:S01]  /*9e90*/  IMAD.WIDE R26, R41, 0x4, R102 ;  /* 0x00000004291a7825 */ /* 0x008fe200078e0266 */
[----:B------:R-:W-:Y:S01]  /*9ea0*/  ISETP.GE.AND P2, PT, R32, R8, PT ;  /* 0x000000082000720c */ /* 0x000fe20003f46270 */
[----:B------:R-:W3:Y:S04]  /*9eb0*/  LDL R41, [R1+0x110] ;  /* 0x0001100001297983 */ /* 0x000ee80000100800 */
[----:B------:R-:W3:Y:S01]  /*9ec0*/  LDL R32, [R1+0x90] ;  /* 0x0000900001207983 */ /* 0x000ee20000100800 */
[----:B------:R-:W-:-:S03]  /*9ed0*/  SEL R25, RZ, 0x4, P2 ;  /* 0x00000004ff197807 */ /* 0x000fc60001000000 */
[----:B------:R4:W-:Y:S01]  /*9ee0*/  LDGSTS.E [R24+0x1a000], desc[UR10][R26.64], P3 ;  /* 0x1a0000001a187fae */ /* 0x0009e200099a100a */
[----:B------:R-:W-:Y:S01]  /*9ef0*/  SEL R25, R25, RZ, !P0 ;  /* 0x000000ff19197207 */ /* 0x000fe20004000000 */
[----:B----4-:R-:W-:Y:S01]  /*9f00*/  IMAD.WIDE R26, R34, 0x4, R102 ;  /* 0x00000004221a7825 */ /* 0x010fe200078e0266 */
[----:B------:R-:W-:-:S04]  /*9f10*/  LOP3.LUT R34, R0, 0x74, RZ, 0xfc, !PT ;  /* 0x0000007400227812 */ /* 0x000fc800078efcff */
[----:B------:R1:W-:Y:S01]  /*9f20*/  LDGSTS.E [R24+0x1b000], desc[UR10][R26.64], P1 ;  /* 0x1b0000001a187fae */ /* 0x0003e200089a100a */
[-C--:B------:R-:W-:Y:S02]  /*9f30*/  ISETP.GE.AND P1, PT, R34, R8.reuse, PT ;  /* 0x000000082200720c */ /* 0x080fe40003f26270 */
[----:B------:R-:W-:Y:S02]  /*9f40*/  LOP3.LUT R34, R0, 0x78, RZ, 0xfc, !PT ;  /* 0x0000007800227812 */ /* 0x000fe400078efcff */
[----:B------:R-:W-:Y:S02]  /*9f50*/  ISETP.NE.U32.AND P2, PT, R25, RZ, PT ;  /* 0x000000ff1900720c */ /* 0x000fe40003f45070 */
[----:B------:R-:W-:Y:S02]  /*9f60*/  SEL R25, RZ, 0x4, P1 ;  /* 0x00000004ff197807 */ /* 0x000fe40000800000 */
[----:B------:R-:W-:Y:S02]  /*9f70*/  ISETP.GE.AND P1, PT, R34, R8, PT ;  /* 0x000000082200720c */ /* 0x000fe40003f26270 */
[----:B------:R-:W4:Y:S01]  /*9f80*/  LDL R34, [R1+0xf4] ;  /* 0x0000f40001227983 */ /* 0x000f220000100800 */
[----:B-1----:R-:W-:-:S06]  /*9f90*/  IMAD.WIDE R26, R40, 0x4, R102 ;  /* 0x00000004281a7825 */ /* 0x002fcc00078e0266 */
[----:B------:R1:W-:Y:S01]  /*9fa0*/  LDGSTS.E [R24+0x1c000], desc[UR10][R26.64], P2 ;  /* 0x1c0000001a187fae */ /* 0x0003e200091a100a */
[----:B------:R-:W-:Y:S02]  /*9fb0*/  SEL R25, R25, RZ, !P0 ;  /* 0x000000ff19197207 */ /* 0x000fe40004000000 */
[----:B------:R-:W-:Y:S02]  /*9fc0*/  LOP3.LUT R40, R0, 0x7c, RZ, 0xfc, !PT ;  /* 0x0000007c00287812 */ /* 0x000fe400078efcff */
[----:B-1----:R-:W-:-:S04]  /*9fd0*/  SEL R26, RZ, 0x4, P1 ;  /* 0x00000004ff1a7807 */ /* 0x002fc80000800000 */
[----:B------:R-:W-:-:S04]  /*9fe0*/  SEL R26, R26, RZ, !P0 ;  /* 0x000000ff1a1a7207 */ /* 0x000fc80004000000 */
[----:B------:R-:W-:Y:S01]  /*9ff0*/  ISETP.NE.U32.AND P1, PT, R26, RZ, PT ;  /* 0x000000ff1a00720c */ /* 0x000fe20003f25070 */
[----:B------:R-:W-:Y:S02]  /*a000*/  IMAD.WIDE R26, R35, 0x4, R102 ;  /* 0x00000004231a7825 */ /* 0x000fe400078e0266 */
[----:B------:R-:W1:Y:S01]  /*a010*/  S2R R35, SR_TID.X ;  /* 0x0000000000237919 */ /* 0x000e620000002100 */
[----:B------:R-:W-:Y:S02]  /*a020*/  ISETP.NE.U32.AND P3, PT, R25, RZ, PT ;  /* 0x000000ff1900720c */ /* 0x000fe40003f65070 */
[----:B------:R-:W-:Y:S02]  /*a030*/  ISETP.GE.AND P2, PT, R40, R8, PT ;  /* 0x000000082800720c */ /* 0x000fe40003f46270 */
[----:B------:R-:W4:Y:S02]  /*a040*/  LDL R40, [R1+0xa8] ;  /* 0x0000a80001287983 */ /* 0x000f240000100800 */
[----:B------:R-:W-:-:S04]  /*a050*/  SEL R25, RZ, 0x4, P2 ;  /* 0x00000004ff197807 */ /* 0x000fc80001000000 */
[----:B------:R-:W-:-:S03]  /*a060*/  SEL R25, R25, RZ, !P0 ;  /* 0x000000ff19197207 */ /* 0x000fc60004000000 */
[----:B------:R2:W-:Y:S01]  /*a070*/  LDGSTS.E [R24+0x1d000], desc[UR10][R26.64], P3 ;  /* 0x1d0000001a187fae */ /* 0x0005e200099a100a */
[----:B------:R-:W-:Y:S01]  /*a080*/  ISETP.NE.U32.AND P2, PT, R25, RZ, PT ;  /* 0x000000ff1900720c */ /* 0x000fe20003f45070 */
[----:B--2---:R-:W-:-:S05]  /*a090*/  IMAD.WIDE R26, R33, 0x4, R102 ;  /* 0x00000004211a7825 */ /* 0x004fca00078e0266 */
[----:B------:R3:W-:Y:S01]  /*a0a0*/  LDGSTS.E [R24+0x1e000], desc[UR10][R26.64], P1 ;  /* 0x1e0000001a187fae */ /* 0x0007e200089a100a */
[----:B-1----:R-:W-:Y:S01]  /*a0b0*/  SHF.R.S32.HI R33, RZ, 0x8, R35 ;  /* 0x00000008ff217819 */ /* 0x002fe20000011423 */
[----:B---3--:R-:W-:Y:S01]  /*a0c0*/  IMAD.WIDE R26, R32, 0x4, R102 ;  /* 0x00000004201a7825 */ /* 0x008fe200078e0266 */
[----:B------:R-:W-:Y:S02]  /*a0d0*/  LOP3.LUT R32, R35, 0xff, RZ, 0xc0, !PT ;  /* 0x000000ff23207812 */ /* 0x000fe400078ec0ff */
[----:B------:R-:W2:Y:S04]  /*a0e0*/  LDL R35, [R1+0x108] ;  /* 0x0001080001237983 */ /* 0x000ea80000100800 */
[----:B------:R1:W-:Y:S01]  /*a0f0*/  LDGSTS.E [R24+0x1f000], desc[UR10][R26.64], P2 ;  /* 0x1f0000001a187fae */ /* 0x0003e200091a100a */
[----:B------:R-:W-:Y:S01]  /*a100*/  IMAD.SHL.U32 R32, R32, 0x4, RZ ;  /* 0x0000000420207824 */ /* 0x000fe200078e00ff */
[----:B------:R-:W-:-:S02]  /*a110*/  SGXT R33, R33, 0x1 ;  /* 0x000000012121781a */ /* 0x000fc40000000200 */
[----:B-1----:R-:W-:-:S04]  /*a120*/  LOP3.LUT R24, R0, 0x2, RZ, 0xfc, !PT ;  /* 0x0000000200187812 */ /* 0x002fc800078efcff */
[----:B------:R-:W-:-:S04]  /*a130*/  ISETP.GE.AND P1, PT, R24, R8, PT ;  /* 0x000000081800720c */ /* 0x000fc80003f26270 */
[----:B------:R-:W-:Y:S02]  /*a140*/  SEL R24, RZ, 0x4, P1 ;  /* 0x00000004ff187807 */ /* 0x000fe40000800000 */
[----:B------:R-:W-:Y:S02]  /*a150*/  LOP3.LUT R32, R32, 0x420, R33, 0x78, !PT ;  /* 0x0000042020207812 */ /* 0x000fe400078e7821 */
[----:B------:R-:W-:Y:S01]  /*a160*/  SEL R24, R24, RZ, !P0 ;  /* 0x000000ff18187207 */ /* 0x000fe20004000000 */
[----:B------:R-:W3:Y:S01]  /*a170*/  LDL R33, [R1+0x100] ;  /* 0x0001000001217983 */ /* 0x000ee20000100800 */
[----:B----4-:R-:W-:-:S03]  /*a180*/  LEA R26, P3, R34, R102, 0x2 ;  /* 0x00000066221a7211 */ /* 0x010fc600078610ff */
[----:B------:R-:W4:Y:S01]  /*a190*/  LDL R34, [R1+0xa0] ;  /* 0x0000a00001227983 */ /* 0x000f220000100800 */
[----:B------:R-:W-:Y:S02]  /*a1a0*/  ISETP.NE.U32.AND P2, PT, R24, RZ, PT ;  /* 0x000000ff1800720c */ /* 0x000fe40003f45070 */
[----:B------:R-:W-:Y:S02]  /*a1b0*/  LOP3.LUT R24, R0, 0x6, RZ, 0xfc, !PT ;  /* 0x0000000600187812 */ /* 0x000fe400078efcff */
[----:B------:R-:W-:Y:S02]  /*a1c0*/  LOP3.LUT R32, R32, 0x40, RZ, 0x3c, !PT ;  /* 0x0000004020207812 */ /* 0x000fe400078e3cff */
[----:B------:R-:W-:-:S03]  /*a1d0*/  ISETP.GE.AND P1, PT, R24, R8, PT ;  /* 0x000000081800720c */ /* 0x000fc60003f26270 */
[----:B------:R-:W-:Y:S02]  /*a1e0*/  VIADD R24, R32, UR8 ;  /* 0x0000000820187c36 */ /* 0x000fe40008000000 */
[----:B------:R-:W3:Y:S01]  /*a1f0*/  LDL R32, [R1+0x98] ;  /* 0x0000980001207983 */ /* 0x000ee20000100800 */
[----:B------:R-:W-:Y:S01]  /*a200*/  SEL R25, RZ, 0x4, P1 ;  /* 0x00000004ff197807 */ /* 0x000fe20000800000 */
[----:B------:R-:W-:-:S03]  /*a210*/  IMAD.X R27, R103, 0x1, R109, P3 ;  /* 0x00000001671b7824 */ /* 0x000fc600018e066d */
[----:B------:R-:W-:Y:S02]  /*a220*/  SEL R25, R25, RZ, !P0 ;  /* 0x000000ff19197207 */ /* 0x000fe40004000000 */
[----:B------:R1:W-:Y:S02]  /*a230*/  LDGSTS.E [R24+0x800], desc[UR10][R26.64], P2 ;  /* 0x008000001a187fae */ /* 0x0003e400091a100a */
[----:B------:R-:W-:Y:S02]  /*a240*/  ISETP.NE.U32.AND P2, PT, R25, RZ, PT ;  /* 0x000000ff1900720c */ /* 0x000fe40003f45070 */
[----:B------:R-:W-:-:S04]  /*a250*/  LOP3.LUT R25, R0, 0xa, RZ, 0xfc, !PT ;  /* 0x0000000a00197812 */ /* 0x000fc800078efcff */
[----:B------:R-:W-:Y:S02]  /*a260*/  ISETP.GE.AND P1, PT, R25, R8, PT ;  /* 0x000000081900720c */ /* 0x000fe40003f26270 */
[----:B-1----:R-:W-:Y:S02]  /*a270*/  LEA R26, P3, R52, R102, 0x2 ;  /* 0x00000066341a7211 */ /* 0x002fe400078610ff */
[----:B------:R-:W-:Y:S02]  /*a280*/  SEL R25, RZ, 0x4, P1 ;  /* 0x00000004ff197807 */ /* 0x000fe40000800000 */
[----:B------:R-:W-:Y:S01]  /*a290*/  LOP3.LUT R52, R0, 0xe, RZ, 0xfc, !PT ;  /* 0x0000000e00347812 */ /* 0x000fe200078efcff */
[----:B------:R-:W-:Y:S01]  /*a2a0*/  IMAD.X R27, R103, 0x1, R107, P3 ;  /* 0x00000001671b7824 */ /* 0x000fe200018e066b */
[----:B------:R-:W-:Y:S02]  /*a2b0*/  SEL R25, R25, RZ, !P0 ;  /* 0x000000ff19197207 */ /* 0x000fe40004000000 */
[----:B------:R-:W-:-:S02]  /*a2c0*/  ISETP.GE.AND P1, PT, R52, R8, PT ;  /* 0x000000083400720c */ /* 0x000fc40003f26270 */
[----:B------:R1:W-:Y:S01]  /*a2d0*/  LDGSTS.E [R24+0x1800], desc[UR10][R26.64], P2 ;  /* 0x018000001a187fae */ /* 0x0003e200091a100a */
[----:B------:R-:W-:Y:S02]  /*a2e0*/  ISETP.NE.U32.AND P2, PT, R25, RZ, PT ;  /* 0x000000ff1900720c */ /* 0x000fe40003f45070 */
[----:B------:R-:W-:-:S04]  /*a2f0*/  SEL R25, RZ, 0x4, P1 ;  /* 0x00000004ff197807 */ /* 0x000fc80000800000 */
[----:B------:R-:W-:Y:S02]  /*a300*/  SEL R25, R25, RZ, !P0 ;  /* 0x000000ff19197207 */ /* 0x000fe40004000000 */
[----:B-1----:R-:W-:Y:S02]  /*a310*/  IADD3 R26, P3, PT, R43, R102, RZ ;  /* 0x000000662b1a7210 */ /* 0x002fe40007f7e0ff */
[----:B------:R-:W-:-:S03]  /*a320*/  ISETP.NE.U32.AND P1, PT, R25, RZ, PT ;  /* 0x000000ff1900720c */ /* 0x000fc60003f25070 */
        /* <DEDUP_REMOVED lines=19> */
[----:B----4-:R-:W-:-:S05]  /*a460*/  IMAD.X R27, R103, 0x1, R34, P3 ;  /* 0x00000001671b7824 */ /* 0x010fca00018e0622 */
[----:B------:R3:W-:Y:S02]  /*a470*/  LDGSTS.E [R24+0x4800], desc[UR10][R26.64], P2 ;  /* 0x048000001a187fae */ /* 0x0007e400091a100a */
[----:B---3--:R-:W-:Y:S02]  /*a480*/  IADD3 R26, P2, PT, R33, R102, RZ ;  /* 0x00000066211a7210 */ /* 0x008fe40007f5e0ff */
        /* <DEDUP_REMOVED lines=21> */
[----:B------:R-:W3:Y:S01]  /*a5e0*/  LDL R33, [R1+0x4] ;  /* 0x0000040001217983 */ /* 0x000ee20000100800 */
[----:B------:R-:W-:Y:S02]  /*a5f0*/  SEL R25, R25, RZ, !P0 ;  /* 0x000000ff19197207 */ /* 0x000fe40004000000 */
[----:B-1----:R-:W-:Y:S02]  /*a600*/  SEL R26, RZ, 0x4, P1 ;  /* 0x00000004ff1a7807 */ /* 0x002fe40000800000 */
[----:B------:R-:W-:Y:S02]  /*a610*/  LOP3.LUT R32, R0, 0x2a, RZ, 0xfc, !PT ;  /* 0x0000002a00207812 */ /* 0x000fe400078efcff */
[----:B------:R-:W-:-:S02]  /*a620*/  ISETP.NE.U32.AND P3, PT, R25, RZ, PT ;  /* 0x000000ff1900720c */ /* 0x000fc40003f65070 */
[----:B------:R-:W-:Y:S02]  /*a630*/  SEL R26, R26, RZ, !P0 ;  /* 0x000000ff1a1a7207 */ /* 0x000fe40004000000 */
[----:B------:R-:W-:Y:S02]  /*a640*/  ISETP.GE.AND P2, PT, R32, R8, PT ;  /* 0x000000082000720c */ /* 0x000fe40003f46270 */
[----:B------:R-:W-:Y:S01]  /*a650*/  ISETP.NE.U32.AND P1, PT, R26, RZ, PT ;  /* 0x000000ff1a00720c */ /* 0x000fe20003f25070 */
[----:B------:R-:W-:Y:S01]  /*a660*/  IMAD.WIDE R26, R116, 0x4, R102 ;  /* 0x00000004741a7825 */ /* 0x000fe200078e0266 */
[----:B------:R-:W-:-:S04]  /*a670*/  SEL R25, RZ, 0x4, P2 ;  /* 0x00000004ff197807 */ /* 0x000fc80001000000 */
[----:B------:R-:W-:Y:S01]  /*a680*/  SEL R25, R25, RZ, !P0 ;  /* 0x000000ff19197207 */ /* 0x000fe20004000000 */
[----:B------:R1:W-:Y:S01]  /*a690*/  LDGSTS.E [R24+0x8800], desc[UR10][R26.64], P3 ;  /* 0x088000001a187fae */ /* 0x0003e200099a100a */
[----:B------:R-:W-:Y:S02]  /*a6a0*/  LOP3.LUT R32, R0, 0x2e, RZ, 0xfc, !PT ;  /* 0x0000002e00207812 */ /* 0x000fe400078efcff */
[----:B------:R-:W-:Y:S01]  /*a6b0*/  ISETP.NE.U32.AND P2, PT, R25, RZ, PT ;  /* 0x000000ff1900720c */ /* 0x000fe20003f45070 */
[----:B-1----:R-:W-:Y:S01]  /*a6c0*/  IMAD.WIDE R26, R118, 0x4, R102 ;  /* 0x00000004761a7825 */ /* 0x002fe200078e0266 */
[----:B------:R-:W-:-:S04]  /*a6d0*/  LOP3.LUT R34, R0, 0x32, RZ, 0xfc, !PT ;  /* 0x0000003200227812 */ /* 0x000fc800078efcff */
[----:B------:R1:W-:Y:S01]  /*a6e0*/  LDGSTS.E [R24+0x9800], desc[UR10][R26.64], P1 ;  /* 0x098000001a187fae */ /* 0x0003e200089a100a */
[----:B------:R-:W-:-:S04]  /*a6f0*/  ISETP.GE.AND P1, PT, R32, R8, PT ;  /* 0x000000082000720c */ /* 0x000fc80003f26270 */
[----:B------:R-:W-:Y:S02]  /*a700*/  SEL R25, RZ, 0x4, P1 ;  /* 0x00000004ff197807 */ /* 0x000fe40000800000 */
[----:B------:R-:W-:Y:S01]  /*a710*/  ISETP.GE.AND P1, PT, R34, R8, PT ;  /* 0x000000082200720c */ /* 0x000fe20003f26270 */
[----:B-1----:R-:W-:Y:S01]  /*a720*/  IMAD.WIDE R26, R120, 0x4, R102 ;  /* 0x00000004781a7825 */ /* 0x002fe200078e0266 */
[----:B------:R-:W-:Y:S01]  /*a730*/  SEL R25, R25, RZ, !P0 ;  /* 0x000000ff19197207 */ /* 0x000fe20004000000 */
[----:B------:R-:W4:Y:S01]  /*a740*/  LDL R34, [R1+0x24] ;  /* 0x0000240001227983 */ /* 0x000f220000100800 */
[----:B------:R-:W-:-:S03]  /*a750*/  LOP3.LUT R32, R0, 0x36, RZ, 0xfc, !PT ;  /* 0x0000003600207812 */ /* 0x000fc600078efcff */
[----:B------:R1:W-:Y:S01]  /*a760*/  LDGSTS.E [R24+0xa800], desc[UR10][R26.64], P2 ;  /* 0x0a8000001a187fae */ /* 0x0003e200091a100a */
[----:B------:R-:W-:Y:S02]  /*a770*/  ISETP.NE.U32.AND P3, PT, R25, RZ, PT ;  /* 0x000000ff1900720c */ /* 0x000fe40003f65070 */
[----:B------:R-:W-:Y:S02]  /*a780*/  ISETP.GE.AND P2, PT, R32, R8, PT ;  /* 0x000000082000720c */ /* 0x000fe40003f46270 */
[----:B-1----:R-:W-:Y:S02]  /*a790*/  SEL R26, RZ, 0x4, P1 ;  /* 0x00000004ff1a7807 */ /* 0x002fe40000800000 */
[----:B------:R-:W-:Y:S02]  /*a7a0*/  SEL R25, RZ, 0x4, P2 ;  /* 0x00000004ff197807 */ /* 0x000fe40001000000 */
[----:B------:R-:W-:Y:S02]  /*a7b0*/  SEL R26, R26, RZ, !P0 ;  /* 0x000000ff1a1a7207 */ /* 0x000fe40004000000 */
[----:B------:R-:W-:-:S02]  /*a7c0*/  SEL R25, R25, RZ, !P0 ;  /* 0x000000ff19197207 */ /* 0x000fc40004000000 */
        /* <DEDUP_REMOVED lines=8> */
[C---:B------:R-:W-:Y:S02]  /*a850*/  LOP3.LUT R32, R0.reuse, 0x42, RZ, 0xfc, !PT ;  /* 0x0000004200207812 */ /* 0x040fe400078efcff */
[----:B------:R-:W-:Y:S01]  /*a860*/  SEL R25, RZ, 0x4, P1 ;  /* 0x00000004ff197807 */ /* 0x000fe20000800000 */
[----:B---3--:R-:W-:Y:S01]  /*a870*/  IMAD.WIDE R26, R33, 0x4, R102 ;  /* 0x00000004211a7825 */ /* 0x008fe200078e0266 */
[----:B------:R-:W-:-:S04]  /*a880*/  LOP3.LUT R33, R0, 0x3e, RZ, 0xfc, !PT ;  /* 0x0000003e00217812 */ /* 0x000fc800078efcff */
[----:B------:R1:W-:Y:S01]  /*a890*/  LDGSTS.E [R24+0xd800], desc[UR10][R26.64], P2 ;  /* 0x0d8000001a187fae */ /* 0x0003e200091a100a */
[----:B------:R-:W-:-:S03]  /*a8a0*/  ISETP.GE.AND P2, PT, R32, R8, PT ;  /* 0x000000082000720c */ /* 0x000fc60003f46270 */
[----:B------:R-:W3:Y:S01]  /*a8b0*/  LDL R32, [R1+0x2c] ;  /* 0x00002c0001207983 */ /* 0x000ee20000100800 */
[----:B------:R-:W-:-:S03]  /*a8c0*/  ISETP.GE.AND P1, PT, R33, R8, PT ;  /* 0x000000082100720c */ /* 0x000fc60003f26270 */
[----:B------:R-:W3:Y:S01]  /*a8d0*/  LDL R33, [R1+0x34] ;  /* 0x0000340001217983 */ /* 0x000ee20000100800 */
[----:B------:R-:W-:Y:S02]  /*a8e0*/  SEL R25, R25, RZ, !P0 ;  /* 0x000000ff19197207 */ /* 0x000fe40004000000 */
[----:B-1----:R-:W-:Y:S02]  /*a8f0*/  SEL R26, RZ, 0x4, P1 ;  /* 0x00000004ff1a7807 */ /* 0x002fe40000800000 */
[----:B------:R-:W-:Y:S02]  /*a900*/  ISETP.NE.U32.AND P3, PT, R25, RZ, PT ;  /* 0x000000ff1900720c */ /* 0x000fe40003f65070 */
[----:B------:R-:W-:Y:S02]  /*a910*/  SEL R26, R26, RZ, !P0 ;  /* 0x000000ff1a1a7207 */ /* 0x000fe40004000000 */
[----:B------:R-:W-:Y:S02]  /*a920*/  SEL R25, RZ, 0x4, P2 ;  /* 0x00000004ff197807 */ /* 0x000fe40001000000 */
[----:B------:R-:W-:Y:S01]  /*a930*/  ISETP.NE.U32.AND P1, PT, R26, RZ, PT ;  /* 0x000000ff1a00720c */ /* 0x000fe20003f25070 */
[--C-:B------:R-:W-:Y:S01]  /*a940*/  IMAD.WIDE R26, R41, 0x4, R102.reuse ;  /* 0x00000004291a7825 */ /* 0x100fe200078e0266 */
[----:B------:R-:W-:Y:S01]  /*a950*/  SEL R25, R25, RZ, !P0 ;  /* 0x000000ff19197207 */ /* 0x000fe20004000000 */
[----:B------:R-:W3:Y:S03]  /*a960*/  LDL R41, [R1+0x3c] ;  /* 0x00003c0001297983 */ /* 0x000ee60000100800 */
[----:B------:R-:W-:Y:S01]  /*a970*/  ISETP.NE.U32.AND P2, PT, R25, RZ, PT ;  /* 0x000000ff1900720c */ /* 0x000fe20003f45070 */
[----:B------:R2:W-:Y:S02]  /*a980*/  LDGSTS.E [R24+0xe800], desc[UR10][R26.64], P3 ;  /* 0x0e8000001a187fae */ /* 0x0005e400099a100a */
[----:B--2---:R-:W-:Y:S01]  /*a990*/  IMAD.WIDE R26, R35, 0x4, R102 ;  /* 0x00000004231a7825 */ /* 0x004fe200078e0266 */
        /* <DEDUP_REMOVED lines=8> */
[----:B------:R-:W2:Y:S01]  /*aa20*/  LDL R35, [R1+0x44] ;  /* 0x0000440001237983 */ /* 0x000ea20000100800 */
[----:B------:R-:W-:Y:S02]  /*aa30*/  SEL R25, RZ, 0x4, P1 ;  /* 0x00000004ff197807 */ /* 0x000fe40000800000 */
[----:B------:R-:W-:Y:S02]  /*aa40*/  ISETP.GE.AND P1, PT, R40, R8, PT ;  /* 0x000000082800720c */ /* 0x000fe40003f26270 */
[----:B------:R-:W2:Y:S01]  /*aa50*/  LDL R40, [R1+0x4c] ;  /* 0x00004c0001287983 */ /* 0x000ea20000100800 */
[----:B------:R-:W-:Y:S02]  /*aa60*/  SEL R25, R25, RZ, !P0 ;  /* 0x000000ff19197207 */ /* 0x000fe40004000000 */
[----:B-1----:R-:W-:Y:S02]  /*aa70*/  SEL R26, RZ, 0x4, P1 ;  /* 0x00000004ff1a7807 */ /* 0x002fe40000800000 */
[----:B------:R-:W-:-:S02]  /*aa80*/  ISETP.NE.U32.AND P3, PT, R25, RZ, PT ;  /* 0x000000ff1900720c */ /* 0x000fc40003f65070 */
[----:B------:R-:W-:Y:S02]  /*aa90*/  SEL R26, R26, RZ, !P0 ;  /* 0x000000ff1a1a7207 */ /* 0x000fe40004000000 */
[----:B------:R-:W-:Y:S02]  /*aaa0*/  SEL R25, RZ, 0x4, P2 ;  /* 0x00000004ff197807 */ /* 0x000fe40001000000 */
[----:B------:R-:W-:Y:S01]  /*aab0*/  ISETP.NE.U32.AND P1, PT, R26, RZ, PT ;  /* 0x000000ff1a00720c */ /* 0x000fe20003f25070 */
[--C-:B----4-:R-:W-:Y:S01]  /*aac0*/  IMAD.WIDE R26, R34, 0x4, R102.reuse ;  /* 0x00000004221a7825 */ /* 0x110fe200078e0266 */
[----:B------:R-:W-:Y:S01]  /*aad0*/  SEL R25, R25, RZ, !P0 ;  /* 0x000000ff19197207 */ /* 0x000fe20004000000 */
[----:B------:R-:W4:Y:S03]  /*aae0*/  LDL R34, [R1+0x54] ;  /* 0x0000540001227983 */ /* 0x000f260000100800 */
[----:B------:R-:W-:Y:S01]  /*aaf0*/  ISETP.NE.U32.AND P2, PT, R25, RZ, PT ;  /* 0x000000ff1900720c */ /* 0x000fe20003f45070 */
[----:B------:R3:W-:Y:S02]  /*ab00*/  LDGSTS.E [R24+0x11800], desc[UR10][R26.64], P3 ;  /* 0x118000001a187fae */ /* 0x0007e400099a100a */
[----:B---3--:R-:W-:Y:S01]  /*ab10*/  IMAD.WIDE R26, R32, 0x4, R102 ;  /* 0x00000004201a7825 */ /* 0x008fe200078e0266 */
[----:B------:R-:W-:-:S04]  /*ab20*/  LOP3.LUT R32, R0, 0x52, RZ, 0xfc, !PT ;  /* 0x0000005200207812 */ /* 0x000fc800078efcff */
[----:B------:R1:W-:Y:S01]  /*ab30*/  LDGSTS.E [R24+0x12800], desc[UR10][R26.64], P1 ;  /* 0x128000001a187fae */ /* 0x0003e200089a100a */
[----:B------:R-:W-:Y:S02]  /*ab40*/  ISETP.GE.AND P1, PT, R32, R8, PT ;  /* 0x000000082000720c */ /* 0x000fe40003f26270 */
[C---:B------:R-:W-:Y:S01]  /*ab50*/  LOP3.LUT R32, R0.reuse, 0x5a, RZ, 0xfc, !PT ;  /* 0x0000005a00207812 */ /* 0x040fe200078efcff */
[----:B-1----:R-:W-:Y:S01]  /*ab60*/  IMAD.WIDE R26, R33, 0x4, R102 ;  /* 0x00000004211a7825 */ /* 0x002fe200078e0266 */
[----:B------:R-:W-:-:S04]  /*ab70*/  LOP3.LUT R33, R0, 0x56, RZ, 0xfc, !PT ;  /* 0x0000005600217812 */ /* 0x000fc800078efcff */
[----:B------:R1:W-:Y:S01]  /*ab80*/  LDGSTS.E [R24+0x13800], desc[UR10][R26.64], P2 ;  /* 0x138000001a187fae */ /* 0x0003e200091a100a */
[----:B------:R-:W-:-:S03]  /*ab90*/  ISETP.GE.AND P2, PT, R32, R8, PT ;  /* 0x000000082000720c */ /* 0x000fc60003f46270 */
[----:B------:R-:W3:Y:S01]  /*aba0*/  LDL R32, [R1+0x5c] ;  /* 0x00005c0001207983 */ /* 0x000ee20000100800 */
[----:B------:R-:W-:Y:S02]  /*abb0*/  SEL R25, RZ, 0x4, P1 ;  /* 0x00000004ff197807 */ /* 0x000fe40000800000 */
[----:B------:R-:W-:Y:S02]  /*abc0*/  ISETP.GE.AND P1, PT, R33, R8, PT ;  /* 0x000000082100720c */ /* 0x000fe40003f26270 */
[----:B------:R-:W3:Y:S01]  /*abd0*/  LDL R33, [R1+0x64] ;  /* 0x0000640001217983 */ /* 0x000ee20000100800 */
        /* <DEDUP_REMOVED lines=27> */
[----:B------:R-:W-:-:S04]  /*ad90*/  SEL R26, R26, RZ, !P0 ;  /* 0x000000ff1a1a7207 */ /* 0x000fc80004000000 */
[----:B------:R-:W-:Y:S01]  /*ada0*/  ISETP.NE.U32.AND P1, PT, R26, RZ, PT ;  /* 0x000000ff1a00720c */ /* 0x000fe20003f25070 */
[----:B----4-:R-:W-:Y:S01]  /*adb0*/  IMAD.WIDE R26, R34, 0x4, R102 ;  /* 0x00000004221a7825 */ /* 0x010fe200078e0266 */
[----:B------:R-:W-:Y:S01]  /*adc0*/  SEL R25, RZ, 0x4, P2 ;  /* 0x00000004ff197807 */ /* 0x000fe20001000000 */
[----:B------:R-:W4:Y:S04]  /*add0*/  LDL R34, [R1+0x84] ;  /* 0x0000840001227983 */ /* 0x000f280000100800 */
[----:B------:R3:W-:Y:S01]  /*ade0*/  LDGSTS.E [R24+0x17800], desc[UR10][R26.64], P3 ;  /* 0x178000001a187fae */ /* 0x0007e200099a100a */
[----:B------:R-:W-:-:S04]  /*adf0*/  SEL R25, R25, RZ, !P0 ;  /* 0x000000ff19197207 */ /* 0x000fc80004000000 */
[----:B------:R-:W-:Y:S01]  /*ae00*/  ISETP.NE.U32.AND P2, PT, R25, RZ, PT ;  /* 0x000000ff1900720c */ /* 0x000fe20003f45070 */
[----:B---3--:R-:W-:Y:S01]  /*ae10*/  IMAD.WIDE R26, R32, 0x4, R102 ;  /* 0x00000004201a7825 */ /* 0x008fe200078e0266 */
[----:B------:R-:W-:-:S04]  /*ae20*/  LOP3.LUT R32, R0, 0x6a, RZ, 0xfc, !PT ;  /* 0x0000006a00207812 */ /* 0x000fc800078efcff */
[----:B------:R1:W-:Y:S01]  /*ae30*/  LDGSTS.E [R24+0x18800], desc[UR10][R26.64], P1 ;  /* 0x188000001a187fae */ /* 0x0003e200089a100a */
[----:B------:R-:W-:-:S03]  /*ae40*/  ISETP.GE.AND P1, PT, R32, R8, PT ;  /* 0x000000082000720c */ /* 0x000fc60003f26270 */
[----:B------:R-:W3:Y:S01]  /*ae50*/  LDL R32, [R1+0x8c] ;  /* 0x00008c0001207983 */ /* 0x000ee20000100800 */
[----:B------:R-:W-:Y:S01]  /*ae60*/  SEL R25, RZ, 0x4, P1 ;  /* 0x00000004ff197807 */ /* 0x000fe20000800000 */
[----:B-1----:R-:W-:Y:S01]  /*ae70*/  IMAD.WIDE R26, R33, 0x4, R102 ;  /* 0x00000004211a7825 */ /* 0x002fe200078e0266 */
[----:B------:R-:W-:-:S04]  /*ae80*/  LOP3.LUT R33, R0, 0x6e, RZ, 0xfc, !PT ;  /* 0x0000006e00217812 */ /* 0x000fc800078efcff */
[----:B------:R-:W-:Y:S01]  /*ae90*/  ISETP.GE.AND P1, PT, R33, R8, PT ;  /* 0x000000082100720c */ /* 0x000fe20003f26270 */
[----:B------:R1:W-:Y:S04]  /*aea0*/  LDGSTS.E [R24+0x19800], desc[UR10][R26.64], P2 ;  /* 0x198000001a187fae */ /* 0x0003e800091a100a */
[----:B------:R-:W3:Y:S01]  /*aeb0*/  LDL R33, [R1+0x94] ;  /* 0x0000940001217983 */ /* 0x000ee20000100800 */
[----:B------:R-:W-:Y:S02]  /*aec0*/  SEL R25, R25, RZ, !P0 ;  /* 0x000000ff19197207 */ /* 0x000fe40004000000 */
[----:B------:R-:W-:Y:S02]  /*aed0*/  LOP3.LUT R42, R0, 0x72, RZ, 0xfc, !PT ;  /* 0x00000072002a7812 */ /* 0x000fe400078efcff */
[----:B------:R-:W-:-:S02]  /*aee0*/  ISETP.NE.U32.AND P3, PT, R25, RZ, PT ;  /* 0x000000ff1900720c */ /* 0x000fc40003f65070 */
[----:B-1----:R-:W-:Y:S02]  /*aef0*/  SEL R26, RZ, 0x4, P1 ;  /* 0x00000004ff1a7807 */ /* 0x002fe40000800000 */
[----:B------:R-:W-:Y:S02]  /*af00*/  ISETP.GE.AND P2, PT, R42, R8, PT ;  /* 0x000000082a00720c */ /* 0x000fe40003f46270 */
[----:B------:R-:W-:Y:S02]  /*af10*/  SEL R26, R26, RZ, !P0 ;  /* 0x000000ff1a1a7207 */ /* 0x000fe40004000000 */
[----:B------:R-:W-:Y:S02]  /*af20*/  SEL R25, RZ, 0x4, P2 ;  /* 0x00000004ff197807 */ /* 0x000fe40001000000 */
[----:B------:R-:W-:Y:S01]  /*af30*/  ISETP.NE.U32.AND P1, PT, R26, RZ, PT ;  /* 0x000000ff1a00720c */ /* 0x000fe20003f25070 */
[----:B------:R-:W-:Y:S01]  /*af40*/  IMAD.WIDE R26, R41, 0x4, R102 ;  /* 0x00000004291a7825 */ /* 0x000fe200078e0266 */
[----:B------:R-:W-:-:S04]  /*af50*/  SEL R25, R25, RZ, !P0 ;  /* 0x000000ff19197207 */ /* 0x000fc80004000000 */
[----:B------:R-:W-:Y:S01]  /*af60*/  ISETP.NE.U32.AND P2, PT, R25, RZ, PT ;  /* 0x000000ff1900720c */ /* 0x000fe20003f45070 */
[----:B------:R2:W-:Y:S02]  /*af70*/  LDGSTS.E [R24+0x1a800], desc[UR10][R26.64], P3 ;  /* 0x1a8000001a187fae */ /* 0x0005e400099a100a */
[----:B--2---:R-:W-:Y:S01]  /*af80*/  IMAD.WIDE R26, R35, 0x4, R102 ;  /* 0x00000004231a7825 */ /* 0x004fe200078e0266 */
[----:B------:R-:W-:-:S04]  /*af90*/  LOP3.LUT R35, R0, 0x76, RZ, 0xfc, !PT ;  /* 0x0000007600237812 */ /* 0x000fc800078efcff */
[----:B------:R1:W-:Y:S01]  /*afa0*/  LDGSTS.E [R24+0x1b800], desc[UR10][R26.64], P1 ;  /* 0x1b8000001a187fae */ /* 0x0003e200089a100a */
[----:B------:R-:W-:Y:S02]  /*afb0*/  ISETP.GE.AND P1, PT, R35, R8, PT ;  /* 0x000000082300720c */ /* 0x000fe40003f26270 */
[----:B------:R-:W-:Y:S01]  /*afc0*/  LOP3.LUT R35, R0, 0x7e, RZ, 0xfc, !PT ;  /* 0x0000007e00237812 */ /* 0x000fe200078efcff */
[----:B-1----:R-:W-:-:S05]  /*afd0*/  IMAD.WIDE R26, R40, 0x4, R102 ;  /* 0x00000004281a7825 */ /* 0x002fca00078e0266 */
[----:B------:R1:W-:Y:S01]  /*afe0*/  LDGSTS.E [R24+0x1c800], desc[UR10][R26.64], P2 ;  /* 0x1c8000001a187fae */ /* 0x0003e200091a100a */
[-C--:B------:R-:W-:Y:S02]  /*aff0*/  ISETP.GE.AND P2, PT, R35, R8.reuse, PT ;  /* 0x000000082300720c */ /* 0x080fe40003f46270 */
[----:B------:R-:W2:Y:S01]  /*b000*/  S2R R35, SR_TID.X ;  /* 0x0000000000237919 */ /* 0x000ea20000002100 */
[----:B------:R-:W-:Y:S02]  /*b010*/  LOP3.LUT R40, R0, 0x7a, RZ, 0xfc, !PT ;  /* 0x0000007a00287812 */ /* 0x000fe400078efcff */
[----:B------:R-:W-:Y:S02]  /*b020*/  SEL R25, RZ, 0x4, P1 ;  /* 0x00000004ff197807 */ /* 0x000fe40000800000 */
[----:B------:R-:W-:Y:S02]  /*b030*/  ISETP.GE.AND P1, PT, R40, R8, PT ;  /* 0x000000082800720c */ /* 0x000fe40003f26270 */
[----:B------:R-:W-:-:S02]  /*b040*/  SEL R25, R25, RZ, !P0 ;  /* 0x000000ff19197207 */ /* 0x000fc40004000000 */
[----:B-1----:R-:W-:Y:S02]  /*b050*/  SEL R26, RZ, 0x4, P1 ;  /* 0x00000004ff1a7807 */ /* 0x002fe40000800000 */
[----:B------:R-:W-:Y:S02]  /*b060*/  ISETP.NE.U32.AND P3, PT, R25, RZ, PT ;  /* 0x000000ff1900720c */ /* 0x000fe40003f65070 */
[----:B------:R-:W-:Y:S02]  /*b070*/  SEL R26, R26, RZ, !P0 ;  /* 0x000000ff1a1a7207 */ /* 0x000fe40004000000 */
[----:B------:R-:W-:Y:S02]  /*b080*/  SEL R25, RZ, 0x4, P2 ;  /* 0x00000004ff197807 */ /* 0x000fe40001000000 */
[----:B------:R-:W-:Y:S01]  /*b090*/  ISETP.NE.U32.AND P1, PT, R26, RZ, PT ;  /* 0x000000ff1a00720c */ /* 0x000fe20003f25070 */
[----:B----4-:R-:W-:Y:S01]  /*b0a0*/  IMAD.WIDE R26, R34, 0x4, R102 ;  /* 0x00000004221a7825 */ /* 0x010fe200078e0266 */
[----:B------:R-:W-:-:S04]  /*b0b0*/  SEL R25, R25, RZ, !P0 ;  /* 0x000000ff19197207 */ /* 0x000fc80004000000 */
[----:B------:R-:W-:Y:S01]  /*b0c0*/  ISETP.NE.U32.AND P2, PT, R25, RZ, PT ;  /* 0x000000ff1900720c */ /* 0x000fe20003f45070 */
[----:B------:R3:W-:Y:S01]  /*b0d0*/  LDGSTS.E [R24+0x1d800], desc[UR10][R26.64], P3 ;  /* 0x1d8000001a187fae */ /* 0x0007e200099a100a */
[----:B------:R-:W-:Y:S01]  /*b0e0*/  ULEA UR8, UR6, UR5, 0xf ;  /* 0x0000000506087291 */ /* 0x000fe2000f8e78ff */
[----:B---3--:R-:W-:Y:S01]  /*b0f0*/  IMAD.WIDE R26, R32, 0x4, R102 ;  /* 0x00000004201a7825 */ /* 0x008fe200078e0266 */
[----:B--2---:R-:W-:-:S04]  /*b100*/  LOP3.LUT R32, R35, 0x7f, RZ, 0xc0, !PT ;  /* 0x0000007f23207812 */ /* 0x004fc800078ec0ff */
[----:B------:R1:W-:Y:S01]  /*b110*/  LDGSTS.E [R24+0x1e800], desc[UR10][R26.64], P1 ;  /* 0x1e8000001a187fae */ /* 0x0003e200089a100a */
[----:B------:R-:W-:Y:S02]  /*b120*/  ISETP.GE.AND P1, PT, R32, R8, PT ;  /* 0x000000082000720c */ /* 0x000fe40003f26270 */
[----:B------:R-:W-:Y:S01]  /*b130*/  LOP3.LUT R32, R35, 0x1ff, RZ, 0xc0, !PT ;  /* 0x000001ff23207812 */ /* 0x000fe200078ec0ff */
[----:B-1----:R-:W-:Y:S01]  /*b140*/  IMAD.WIDE R26, R33, 0x4, R102 ;  /* 0x00000004211a7825 */ /* 0x002fe200078e0266 */
[----:B------:R-:W-:-:S04]  /*b150*/  LOP3.LUT R33, R35, 0x180, RZ, 0xc0, !PT ;  /* 0x0000018023217812 */ /* 0x000fc800078ec0ff */
[----:B------:R1:W-:Y:S01]  /*b160*/  LDGSTS.E [R24+0x1f800], desc[UR10][R26.64], P2 ;  /* 0x1f8000001a187fae */ /* 0x0003e200091a100a */
[----:B------:R-:W-:Y:S01]  /*b170*/  IMAD.SHL.U32 R32, R32, 0x4, RZ ;  /* 0x0000000420207824 */ /* 0x000fe200078e00ff */
[----:B------:R-:W-:Y:S02]  /*b180*/  SHF.R.U32.HI R33, RZ, 0x3, R33 ;  /* 0x00000003ff217819 */ /* 0x000fe40000011621 */
[----:B------:R-:W0:Y:S01]  /*b190*/  LDGDEPBAR ;  /* 0x00000000000079af */ /* 0x000e220000000000 */
[----:B-1----:R-:W-:-:S04]  /*b1a0*/  SEL R24, RZ, 0x4, P1 ;  /* 0x00000004ff187807 */ /* 0x002fc80000800000 */
[----:B------:R-:W-:-:S04]  /*b1b0*/  SEL R24, R24, RZ, !P0 ;  /* 0x000000ff18187207 */ /* 0x000fc80004000000 */
[----:B------:R-:W-:Y:S02]  /*b1c0*/  ISETP.NE.U32.AND P0, PT, R24, RZ, PT ;  /* 0x000000ff1800720c */ /* 0x000fe40003f05070 */
[----:B------:R-:W-:Y:S02]  /*b1d0*/  LOP3.LUT R32, R32, R33, RZ, 0x3c, !PT ;  /* 0x0000002120207212 */ /* 0x000fe400078e3cff */
[----:B-----5:R-:W-:-:S03]  /*b1e0*/  IADD3 R24, P1, PT, R2, R99, RZ ;  /* 0x0000006302187210 */ /* 0x020fc60007f3e0ff */
[----:B------:R-:W-:Y:S02]  /*b1f0*/  VIADD R26, R32, UR8 ;  /* 0x00000008201a7c36 */ /* 0x000fe40008000000 */
[----:B------:R-:W-:-:S05]  /*b200*/  IMAD.X R25, R98, 0x1, R5, P1 ;  /* 0x0000000162197824 */ /* 0x000fca00008e0605 */
[----:B------:R1:W-:Y:S02]  /*b210*/  LDGSTS.E [R26+0x40000], desc[UR10][R24.64], P0 ;  /* 0x40000000181a7fae */ /* 0x0003e400081a100a */
[----:B-1----:R-:W-:-:S05]  /*b220*/  IADD3 R24, P1, PT, R2, R95, RZ ;  /* 0x0000005f02187210 */ /* 0x002fca0007f3e0ff */
        /* <DEDUP_REMOVED lines=13> */
[----:B------:R1:W-:Y:S01]  /*b300*/  LDGSTS.E [R26+0x45000], desc[UR10][R24.64], P0 ;  /* 0x45000000181a7fae */ /* 0x0003e200081a100a */
[----:B------:R-:W-:Y:S02]  /*b310*/  LOP3.LUT R27, R35, 0x1ff, RZ, 0xc0, !PT ;  /* 0x000001ff231b7812 */ /* 0x000fe400078ec0ff */
[----:B-1----:R-:W-:-:S05]  /*b320*/  IADD3 R24, P1, PT, R2, R75, RZ ;  /* 0x0000004b02187210 */ /* 0x002fca0007f3e0ff */
[----:B------:R-:W-:Y:S01]  /*b330*/  IMAD.X R25, R74, 0x1, R5, P1 ;  /* 0x000000014a197824 */ /* 0x000fe200008e0605 */
[----:B------:R-:W-:Y:S01]  /*b340*/  LOP3.LUT R32, R35, 0x180, RZ, 0xc0, !PT ;  /* 0x0000018023207812 */ /* 0x000fe200078ec0ff */
[----:B------:R-:W-:-:S03]  /*b350*/  IMAD.SHL.U32 R27, R27, 0x4, RZ ;  /* 0x000000041b1b7824 */ /* 0x000fc600078e00ff */
[----:B------:R1:W-:Y:S01]  /*b360*/  LDGSTS.E [R26+0x46000], desc[UR10][R24.64], P0 ;  /* 0x46000000181a7fae */ /* 0x0003e200081a100a */
[----:B------:R-:W-:-:S04]  /*b370*/  SHF.R.U32.HI R32, RZ, 0x3, R32 ;  /* 0x00000003ff207819 */ /* 0x000fc80000011620 */
[----:B------:R-:W-:Y:S02]  /*b380*/  LOP3.LUT R27, R27, R32, RZ, 0x3c, !PT ;  /* 0x000000201b1b7212 */ /* 0x000fe400078e3cff */
[----:B-1----:R-:W-:-:S05]  /*b390*/  IADD3 R24, P1, PT, R2, R15, RZ ;  /* 0x0000000f02187210 */ /* 0x002fca0007f3e0ff */
[----:B------:R-:W-:Y:S01]  /*b3a0*/  IMAD.X R25, R14, 0x1, R5, P1 ;  /* 0x000000010e197824 */ /* 0x000fe200008e0605 */
[----:B------:R-:W-:-:S04]  /*b3b0*/  LOP3.LUT R27, R27, 0x40, RZ, 0x3c, !PT ;  /* 0x000000401b1b7812 */ /* 0x000fc800078e3cff */
[----:B------:R1:W-:Y:S02]  /*b3c0*/  LDGSTS.E [R26+0x47000], desc[UR10][R24.64], P0 ;  /* 0x47000000181a7fae */ /* 0x0003e400081a100a */
[----:B-1----:R-:W-:Y:S01]  /*b3d0*/  IADD3 R24, P1, PT, R2, R97, RZ ;  /* 0x0000006102187210 */ /* 0x002fe20007f3e0ff */
[----:B------:R-:W-:-:S04]  /*b3e0*/  VIADD R26, R27, UR8 ;  /* 0x000000081b1a7c36 */ /* 0x000fc80008000000 */
        /* <DEDUP_REMOVED lines=21> */
[----:B------:R-:W-:Y:S01]  /*b540*/  IMAD.X R25, R7, 0x1, R5, P1 ;  /* 0x0000000107197824 */ /* 0x000fe200008e0605 */
[-C--:B------:R-:W-:Y:S01]  /*b550*/  IADD3 R73, P1, PT, R73, R10.reuse, RZ ;  /* 0x0000000a49497210 */ /* 0x080fe20007f3e0ff */
[----:B------:R-:W-:Y:S01]  /*b560*/  UIADD3 UR4, UPT, UPT, UR4, 0x1, URZ ;  /* 0x0000000104047890 */ /* 0x000fe2000fffe0ff */
[-C--:B------:R-:W-:Y:S02]  /*b570*/  IADD3 R11, P3, PT, R11, R10.reuse, RZ ;  /* 0x0000000a0b0b7210 */ /* 0x080fe40007f7e0ff */
[----:B------:R1:W-:Y:S01]  /*b580*/  LDGSTS.E [R26+0x47800], desc[UR10][R24.64], P0 ;  /* 0x47800000181a7fae */ /* 0x0003e200081a100a */
[--C-:B------:R-:W-:Y:S01]  /*b590*/  IMAD.X R72, R72, 0x1, R9.reuse, P1 ;  /* 0x0000000148487824 */ /* 0x100fe200008e0609 */
[----:B------:R-:W-:Y:S02]  /*b5a0*/  IADD3 R87, P1, PT, R87, R10, RZ ;  /* 0x0000000a57577210 */ /* 0x000fe40007f3e0ff */
[----:B------:R-:W-:Y:S02]  /*b5b0*/  LEA R102, P0, R3, R102, 0x2 ;  /* 0x0000006603667211 */ /* 0x000fe400078010ff */
[-C--:B------:R-:W-:Y:S01]  /*b5c0*/  IADD3 R15, P2, PT, R15, R10.reuse, RZ ;  /* 0x0000000a0f0f7210 */ /* 0x080fe20007f5e0ff */
[----:B------:R-:W-:Y:S01]  /*b5d0*/  IMAD.X R86, R86, 0x1, R9, P1 ;  /* 0x0000000156567824 */ /* 0x000fe200008e0609 */
[----:B------:R-:W-:Y:S01]  /*b5e0*/  ISETP.NE.U32.AND P1, PT, R104, UR4, PT ;  /* 0x0000000468007c0c */ /* 0x000fe2000bf25070 */
[----:B------:R-:W-:Y:S01]  /*b5f0*/  IMAD.X R101, R103, 0x1, R105, P0 ;  /* 0x0000000167657824 */ /* 0x000fe200000e0669 */
[-C--:B------:R-:W-:Y:S01]  /*b600*/  IADD3 R75, P0, PT, R75, R10.reuse, RZ ;  /* 0x0000000a4b4b7210 */ /* 0x080fe20007f1e0ff */
[--C-:B------:R-:W-:Y:S01]  /*b610*/  IMAD.X R7, R7, 0x1, R9.reuse, P3 ;  /* 0x0000000107077824 */ /* 0x100fe200018e0609 */
[-C--:B------:R-:W-:Y:S01]  /*b620*/  IADD3 R77, P4, PT, R77, R10.reuse, RZ ;  /* 0x0000000a4d4d7210 */ /* 0x080fe20007f9e0ff */
[----:B------:R-:W-:Y:S01]  /*b630*/  IMAD.X R14, R14, 0x1, R9, P2 ;  /* 0x000000010e0e7824 */ /* 0x000fe200010e0609 */
[-C--:B------:R-:W-:Y:S01]  /*b640*/  IADD3 R79, P6, PT, R79, R10.reuse, RZ ;  /* 0x0000000a4f4f7210 */ /* 0x080fe20007fde0ff */
[----:B------:R-:W0:Y:S01]  /*b650*/  LDGDEPBAR ;  /* 0x00000000000079af */ /* 0x000e220000000000 */
[----:B------:R-:W-:-:S02]  /*b660*/  IADD3 R81, P5, PT, R81, R10, RZ ;  /* 0x0000000a51517210 */ /* 0x000fc40007fbe0ff */
[-C--:B------:R-:W-:Y:S02]  /*b670*/  IADD3 R83, P3, PT, R83, R10.reuse, RZ ;  /* 0x0000000a53537210 */ /* 0x080fe40007f7e0ff */
[-C--:B------:R-:W-:Y:S01]  /*b680*/  IADD3 R85, P2, PT, R85, R10.reuse, RZ ;  /* 0x0000000a55557210 */ /* 0x080fe20007f5e0ff */
[--C-:B------:R-:W-:Y:S01]  /*b690*/  IMAD.X R74, R74, 0x1, R9.reuse, P0 ;  /* 0x000000014a4a7824 */ /* 0x100fe200000e0609 */
        /* <DEDUP_REMOVED lines=9> */
[----:B------:R-:W-:Y:S01]  /*b730*/  IMAD.X R84, R84, 0x1, R9, P2 ;  /* 0x0000000154547824 */ /* 0x000fe200010e0609 */
[----:B------:R-:W-:Y:S01]  /*b740*/  IADD3 R99, P2, PT, R99, R10, RZ ;  /* 0x0000000a63637210 */ /* 0x000fe20007f5e0ff */
[----:B------:R-:W-:-:S02]  /*b750*/  VIADD R8, R8, 0xffffff80 ;  /* 0xffffff8008087836 */ /* 0x000fc40000000000 */
[--C-:B------:R-:W-:Y:S02]  /*b760*/  IMAD.X R88, R88, 0x1, R9.reuse, P0 ;  /* 0x0000000158587824 */ /* 0x100fe400000e0609 */
[--C-:B------:R-:W-:Y:S02]  /*b770*/  IMAD.X R90, R90, 0x1, R9.reuse, P4 ;  /* 0x000000015a5a7824 */ /* 0x100fe400020e0609 */
[--C-:B------:R-:W-:Y:S02]  /*b780*/  IMAD.X R92, R92, 0x1, R9.reuse, P6 ;  /* 0x000000015c5c7824 */ /* 0x100fe400030e0609 */
[--C-:B------:R-:W-:Y:S02]  /*b790*/  IMAD.X R94, R94, 0x1, R9.reuse, P5 ;  /* 0x000000015e5e7824 */ /* 0x100fe400028e0609 */
[--C-:B------:R-:W-:Y:S02]  /*b7a0*/  IMAD.X R96, R96, 0x1, R9.reuse, P3 ;  /* 0x0000000160607824 */ /* 0x100fe400018e0609 */
[----:B------:R-:W-:Y:S01]  /*b7b0*/  IMAD.X R98, R98, 0x1, R9, P2 ;  /* 0x0000000162627824 */ /* 0x000fe200010e0609 */
[----:B-1----:R-:W-:Y:S06]  /*b7c0*/  @P1 BRA `(.L_x_1) ;  /* 0xffffffc4004c1947 */ /* 0x002fec000383ffff */
.L_x_0:
[----:B------:R-:W1:Y:S01]  /*b7d0*/  S2R R24, SR_TID.X ;  /* 0x0000000000187919 */ /* 0x000e620000002100 */
[----:B------:R-:W-:-:S04]  /*b7e0*/  DEPBAR.LE SB0, 0x0 ;  /* 0x000080000000791a */ /* 0x000fc80000000000 */
[----:B------:R-:W2:Y:S01]  /*b7f0*/  S2R R25, SR_TID.X ;  /* 0x0000000000197919 */ /* 0x000ea20000002100 */
[----:B------:R-:W3:Y:S01]  /*b800*/  LDCU UR4, c[0x0][0x3b4] ;  /* 0x00007680ff0477ac */ /* 0x000ee20008000800 */
[----:B------:R-:W4:Y:S01]  /*b810*/  LDCU.64 UR6, c[0x0][0x390] ;  /* 0x00007200ff0677ac */ /* 0x000f220008000a00 */
[C---:B-1----:R-:W-:Y:S02]  /*b820*/  IMAD.SHL.U32 R26, R24.reuse, 0x8, RZ ;  /* 0x00000008181a7824 */ /* 0x042fe400078e00ff */
[----:B------:R-:W-:Y:S02]  /*b830*/  IMAD.SHL.U32 R27, R24, 0x200, RZ ;  /* 0x00000200181b7824 */ /* 0x000fe400078e00ff */
[----:B------:R-:W3:Y:S01]  /*b840*/  LDL.LU R24, [R1+0x168] ;  /* 0x0001680001187983 */ /* 0x000ee20000300800 */
[C---:B--2--5:R-:W-:Y:S01]  /*b850*/  IMAD.SHL.U32 R2, R25.reuse, 0x10, RZ ;  /* 0x0000001019027824 */ /* 0x064fe200078e00ff */
[----:B------:R-:W-:Y:S01]  /*b860*/  LOP3.LUT R26, R26, 0x80, RZ, 0xc0, !PT ;  /* 0x000000801a1a7812 */ /* 0x000fe200078ec0ff */
[----:B------:R-:W-:Y:S01]  /*b870*/  IMAD.SHL.U32 R4, R25, 0x100, RZ ;  /* 0x0000010019047824 */ /* 0x000fe200078e00ff */
[----:B------:R-:W-:Y:S01]  /*b880*/  LOP3.LUT R27, R27, 0x1000, RZ, 0xc0, !PT ;  /* 0x000010001b1b7812 */ /* 0x000fe200078ec0ff */
[----:B------:R-:W-:Y:S01]  /*b890*/  IMAD.SHL.U32 R3, R25, 0x4, RZ ;  /* 0x0000000419037824 */ /* 0x000fe200078e00ff */
[----:B------:R-:W-:-:S02]  /*b8a0*/  LOP3.LUT R2, R2, 0x70, RZ, 0xc0, !PT ;  /* 0x0000007002027812 */ /* 0x000fc400078ec0ff */
[----:B------:R-:W-:Y:S02]  /*b8b0*/  IADD3 R6, PT, PT, R26, UR5, R27 ;  /* 0x000000051a067c10 */ /* 0x000fe4000fffe01b */
[----:B------:R-:W-:Y:S02]  /*b8c0*/  LOP3.LUT R5, R4, 0x2000, RZ, 0xc0, !PT ;  /* 0x0000200004057812 */ /* 0x000fe400078ec0ff */
[----:B------:R-:W-:Y:S02]  /*b8d0*/  LOP3.LUT R3, R3, 0x700, RZ, 0xc0, !PT ;  /* 0x0000070003037812 */ /* 0x000fe400078ec0ff */
[----:B------:R-:W-:-:S05]  /*b8e0*/  IADD3 R2, PT, PT, R2, R6, R5 ;  /* 0x0000000602027210 */ /* 0x000fca0007ffe005 */
[----:B------:R-:W-:Y:S01]  /*b8f0*/  IMAD.IADD R56, R3, 0x1, R2 ;  /* 0x0000000103387824 */ /* 0x000fe200078e0202 */
[----:B------:R-:W-:Y:S01]  /*b900*/  BAR.SYNC.DEFER_BLOCKING 0x0 ;  /* 0x0000000000007b1d */ /* 0x000fe20000010000 */
[----:B------:R-:W-:-:S05]  /*b910*/  LOP3.LUT R4, R25, 0x1ff, RZ, 0xc0, !PT ;  /* 0x000001ff19047812 */ /* 0x000fca00078ec0ff */
[----:B------:R1:W-:Y:S04]  /*b920*/  STSM.16.M88.4 [R56], R48 ;  /* 0x0000003038007844 */ /* 0x0003e80000000200 */
[----:B------:R-:W-:Y:S01]  /*b930*/  STSM.16.M88.4 [R56+0x800], R60 ;  /* 0x0008003c38007844 */ /* 0x000fe20000000200 */
[----:B------:R-:W-:Y:S01]  /*b940*/  LEA R2, R4, UR5, 0x4 ;  /* 0x0000000504027c11 */ /* 0x000fe2000f8e20ff */
[----:B------:R-:W2:Y:S01]  /*b950*/  LDCU UR5, c[0x0][0x3b8] ;  /* 0x00007700ff0577ac */ /* 0x000ea20008000800 */
[----:B------:R-:W-:Y:S06]  /*b960*/  BAR.SYNC.DEFER_BLOCKING 0x0 ;  /* 0x0000000000007b1d */ /* 0x000fec0000010000 */
[----:B------:R-:W3:Y:S04]  /*b970*/  LDS.128 R52, [R2] ;  /* 0x0000000002347984 */ /* 0x000ee80000000c00 */
[----:B------:R-:W3:Y:S01]  /*b980*/  LDS.128 R40, [R2+0x2000] ;  /* 0x0020000002287984 */ /* 0x000ee20000000c00 */
[----:B------:R-:W-:Y:S01]  /*b990*/  BAR.SYNC.DEFER_BLOCKING 0x0 ;  /* 0x0000000000007b1d */ /* 0x000fe20000010000 */
[----:B------:R-:W-:-:S02]  /*b9a0*/  LOP3.LUT R6, R125, R0, RZ, 0xfc, !PT ;  /* 0x000000007d067212 */ /* 0x000fc400078efcff */
[----:B------:R-:W-:-:S03]  /*b9b0*/  LOP3.LUT R4, R125, 0x2, R0, 0xfe, !PT ;  /* 0x000000027d047812 */ /* 0x000fc600078efe00 */
[----:B------:R-:W-:Y:S04]  /*b9c0*/  STSM.16.M88.4 [R56], R44 ;  /* 0x0000002c38007844 */ /* 0x000fe80000000200 */
[----:B------:R4:W-:Y:S01]  /*b9d0*/  STSM.16.M88.4 [R56+0x800], R36 ;  /* 0x0008002438007844 */ /* 0x0009e20000000200 */
[----:B------:R-:W-:Y:S01]  /*b9e0*/  BAR.SYNC.DEFER_BLOCKING 0x0 ;  /* 0x0000000000007b1d */ /* 0x000fe20000010000 */
[----:B--2---:R-:W-:Y:S02]  /*b9f0*/  IMAD R8, R6, UR5, RZ ;  /* 0x0000000506087c24 */ /* 0x004fe4000f8e02ff */
[----:B-1----:R-:W-:-:S03]  /*ba00*/  IMAD R48, R4, UR5, RZ ;  /* 0x0000000504307c24 */ /* 0x002fc6000f8e02ff */
[----:B------:R-:W1:Y:S01]  /*ba10*/  LDS.128 R32, [R2] ;  /* 0x0000000002207984 */ /* 0x000e620000000c00 */
[----:B----4-:R-:W-:Y:S02]  /*ba20*/  LOP3.LUT R38, R125, 0x4, R0, 0xfe, !PT ;  /* 0x000000047d267812 */ /* 0x010fe400078efe00 */
[----:B---3--:R-:W-:-:S04]  /*ba30*/  ISETP.GE.AND P0, PT, R24, R12, PT ;  /* 0x0000000c1800720c */ /* 0x008fc80003f06270 */
[-C--:B------:R-:W-:Y:S02]  /*ba40*/  ISETP.LT.AND P1, PT, R6, R13.reuse, !P0 ;  /* 0x0000000d0600720c */ /* 0x080fe40004721270 */
[----:B------:R-:W-:Y:S02]  /*ba50*/  ISETP.LT.AND P4, PT, R4, R13, !P0 ;  /* 0x0000000d0400720c */ /* 0x000fe40004781270 */
[----:B------:R-:W2:Y:S01]  /*ba60*/  LDS.128 R4, [R2+0x2000] ;  /* 0x0020000002047984 */ /* 0x000ea20000000c00 */
[----:B------:R-:W-:Y:S01]  /*ba70*/  BAR.SYNC.DEFER_BLOCKING 0x0 ;  /* 0x0000000000007b1d */ /* 0x000fe20000010000 */
[----:B------:R-:W-:-:S05]  /*ba80*/  IMAD R12, R24, UR4, RZ ;  /* 0x00000004180c7c24 */ /* 0x000fca000f8e02ff */
[C---:B------:R-:W-:Y:S01]  /*ba90*/  LEA R3, P2, R12.reuse, UR6, 0x2 ;  /* 0x000000060c037c11 */ /* 0x040fe2000f8410ff */
[----:B------:R-:W-:Y:S04]  /*baa0*/  STSM.16.M88.4 [R56], R68 ;  /* 0x0000004438007844 */ /* 0x000fe80000000200 */
[----:B------:R3:W-:Y:S01]  /*bab0*/  STSM.16.M88.4 [R56+0x800], R28 ;  /* 0x0008001c38007844 */ /* 0x0007e20000000200 */
[----:B------:R-:W-:Y:S01]  /*bac0*/  BAR.SYNC.DEFER_BLOCKING 0x0 ;  /* 0x0000000000007b1d */ /* 0x000fe20000010000 */
[----:B------:R-:W-:Y:S02]  /*bad0*/  LEA.HI.X.SX32 R12, R12, UR7, 0x2, P2 ;  /* 0x000000070c0c7c11 */ /* 0x000fe400090f16ff */
[----:B------:R-:W-:-:S04]  /*bae0*/  LEA R14, P2, R8, R3, 0x2 ;  /* 0x00000003080e7211 */ /* 0x000fc800078410ff */
[----:B------:R-:W-:Y:S01]  /*baf0*/  LEA.HI.X.SX32 R15, R8, R12, 0x2, P2 ;  /* 0x0000000c080f7211 */ /* 0x000fe200010f16ff */
[----:B------:R-:W4:Y:S04]  /*bb00*/  LDS.128 R24, [R2] ;  /* 0x0000000002187984 */ /* 0x000f280000000c00 */
[----:B------:R-:W1:Y:S01]  /*bb10*/  LDS.128 R8, [R2+0x2000] ;  /* 0x0020000002087984 */ /* 0x000e620000000c00 */
[----:B------:R-:W-:Y:S01]  /*bb20*/  BAR.SYNC.DEFER_BLOCKING 0x0 ;  /* 0x0000000000007b1d */ /* 0x000fe20000010000 */
[----:B------:R-:W-:-:S05]  /*bb30*/  LEA R36, P3, R48, R3, 0x2 ;  /* 0x0000000330247211 */ /* 0x000fca00078610ff */
[----:B------:R2:W-:Y:S04]  /*bb40*/  STSM.16.M88.4 [R56], R16 ;  /* 0x0000001038007844 */ /* 0x0005e80000000200 */
[----:B------:R2:W-:Y:S01]  /*bb50*/  STSM.16.M88.4 [R56+0x800], R20 ;  /* 0x0008001438007844 */ /* 0x0005e20000000200 */
[----:B------:R-:W-:Y:S01]  /*bb60*/  BAR.SYNC.DEFER_BLOCKING 0x0 ;  /* 0x0000000000007b1d */ /* 0x000fe20000010000 */
[----:B------:R-:W-:Y:S02]  /*bb70*/  LEA.HI.X.SX32 R37, R48, R12, 0x2, P3 ;  /* 0x0000000c30257211 */ /* 0x000fe400018f16ff */
[C---:B------:R-:W-:Y:S01]  /*bb80*/  ISETP.LT.AND P2, PT, R38.reuse, R13, !P0 ;  /* 0x0000000d2600720c */ /* 0x040fe20004741270 */
[----:B------:R-:W-:Y:S01]  /*bb90*/  IMAD R38, R38, UR5, RZ ;  /* 0x0000000526267c24 */ /* 0x000fe2000f8e02ff */
[----:B---3--:R-:W-:-:S02]  /*bba0*/  LOP3.LUT R28, R125, 0x8, R0, 0xfe, !PT ;  /* 0x000000087d1c7812 */ /* 0x008fc400078efe00 */
[C-C-:B------:R-:W-:Y:S02]  /*bbb0*/  LOP3.LUT R30, R125.reuse, 0x6, R0.reuse, 0xfe, !PT ;  /* 0x000000067d1e7812 */ /* 0x140fe400078efe00 */
[----:B--2---:R-:W-:Y:S02]  /*bbc0*/  LOP3.LUT R18, R125, 0xa, R0, 0xfe, !PT ;  /* 0x0000000a7d127812 */ /* 0x004fe400078efe00 */
[C---:B------:R-:W-:Y:S01]  /*bbd0*/  ISETP.LT.AND P3, PT, R30.reuse, R13, !P0 ;  /* 0x0000000d1e00720c */ /* 0x040fe20004761270 */
[----:B------:R-:W-:Y:S02]  /*bbe0*/  IMAD R30, R30, UR5, RZ ;  /* 0x000000051e1e7c24 */ /* 0x000fe4000f8e02ff */
[----:B------:R-:W-:Y:S01]  /*bbf0*/  IMAD R21, R18, UR5, RZ ;  /* 0x0000000512157c24 */ /* 0x000fe2000f8e02ff */
[----:B------:R2:W-:Y:S01]  /*bc00*/  @P1 STG.E desc[UR10][R14.64], R52 ;  /* 0x000000340e001986 */ /* 0x0005e2000c10190a */
[----:B------:R-:W-:-:S03]  /*bc10*/  LEA R16, P1, R38, R3, 0x2 ;  /* 0x0000000326107211 */ /* 0x000fc600078210ff */
[----:B------:R-:W-:Y:S01]  /*bc20*/  @P4 STG.E desc[UR10][R36.64], R53 ;  /* 0x0000003524004986 */ /* 0x000fe2000c10190a */
[CC--:B------:R-:W-:Y:S01]  /*bc30*/  ISETP.LT.AND P4, PT, R28.reuse, R13.reuse, !P0 ;  /* 0x0000000d1c00720c */ /* 0x0c0fe20004781270 */
[----:B------:R-:W-:Y:S01]  /*bc40*/  IMAD R28, R28, UR5, RZ ;  /* 0x000000051c1c7c24 */ /* 0x000fe2000f8e02ff */
[----:B------:R-:W-:Y:S02]  /*bc50*/  LEA.HI.X.SX32 R17, R38, R12, 0x2, P1 ;  /* 0x0000000c26117211 */ /* 0x000fe400008f16ff */
[----:B------:R-:W-:Y:S02]  /*bc60*/  ISETP.LT.AND P1, PT, R18, R13, !P0 ;  /* 0x0000000d1200720c */ /* 0x000fe40004721270 */
[-C--:B------:R-:W-:Y:S01]  /*bc70*/  LEA R18, P6, R28, R3.reuse, 0x2 ;  /* 0x000000031c127211 */ /* 0x080fe200078c10ff */
[----:B------:R3:W-:Y:S01]  /*bc80*/  @P2 STG.E desc[UR10][R16.64], R54 ;  /* 0x0000003610002986 */ /* 0x0007e2000c10190a */
[-C--:B--2---:R-:W-:Y:S02]  /*bc90*/  LEA R14, P5, R30, R3.reuse, 0x2 ;  /* 0x000000031e0e7211 */ /* 0x084fe400078a10ff */
[----:B------:R-:W-:-:S02]  /*bca0*/  LEA R20, P2, R21, R3, 0x2 ;  /* 0x0000000315147211 */ /* 0x000fc400078410ff */
[-C--:B------:R-:W-:Y:S02]  /*bcb0*/  LEA.HI.X.SX32 R19, R28, R12.reuse, 0x2, P6 ;  /* 0x0000000c1c137211 */ /* 0x080fe400030f16ff */
[--C-:B------:R-:W-:Y:S02]  /*bcc0*/  LOP3.LUT R28, R125, 0xc, R0.reuse, 0xfe, !PT ;  /* 0x0000000c7d1c7812 */ /* 0x100fe400078efe00 */
[-C--:B------:R-:W-:Y:S02]  /*bcd0*/  LEA.HI.X.SX32 R15, R30, R12.reuse, 0x2, P5 ;  /* 0x0000000c1e0f7211 */ /* 0x080fe400028f16ff */
[----:B------:R-:W-:Y:S02]  /*bce0*/  LEA.HI.X.SX32 R21, R21, R12, 0x2, P2 ;  /* 0x0000000c15157211 */ /* 0x000fe400010f16ff */
[C---:B------:R-:W-:Y:S01]  /*bcf0*/  ISETP.LT.AND P2, PT, R28.reuse, R13, !P0 ;  /* 0x0000000d1c00720c */ /* 0x040fe20004741270 */
[----:B------:R-:W-:Y:S01]  /*bd00*/  IMAD R28, R28, UR5, RZ ;  /* 0x000000051c1c7c24 */ /* 0x000fe2000f8e02ff */
[C-C-:B------:R-:W-:Y:S01]  /*bd10*/  LOP3.LUT R22, R125.reuse, 0xe, R0.reuse, 0xfe, !PT ;  /* 0x0000000e7d167812 */ /* 0x140fe200078efe00 */
[----:B------:R2:W-:Y:S01]  /*bd20*/  @P3 STG.E desc[UR10][R14.64], R55 ;  /* 0x000000370e003986 */ /* 0x0005e2000c10190a */
[----:B---3--:R-:W-:-:S03]  /*bd30*/  LOP3.LUT R16, R125, 0x10, R0, 0xfe, !PT ;  /* 0x000000107d107812 */ /* 0x008fc600078efe00 */
[----:B------:R3:W-:Y:S01]  /*bd40*/  @P4 STG.E desc[UR10][R18.64], R40 ;  /* 0x0000002812004986 */ /* 0x0007e2000c10190a */
[C---:B------:R-:W-:Y:S01]  /*bd50*/  ISETP.LT.AND P3, PT, R22.reuse, R13, !P0 ;  /* 0x0000000d1600720c */ /* 0x040fe20004761270 */
[----:B------:R-:W-:Y:S02]  /*bd60*/  IMAD R17, R22, UR5, RZ ;  /* 0x0000000516117c24 */ /* 0x000fe4000f8e02ff */
[----:B------:R1:W-:Y:S01]  /*bd70*/  @P1 STG.E desc[UR10][R20.64], R41 ;  /* 0x0000002914001986 */ /* 0x0003e2000c10190a */
[----:B------:R-:W-:Y:S02]  /*bd80*/  LOP3.LUT R22, R125, 0x12, R0, 0xfe, !PT ;  /* 0x000000127d167812 */ /* 0x000fe400078efe00 */
[----:B--2---:R-:W-:Y:S02]  /*bd90*/  LEA R14, P1, R28, R3, 0x2 ;  /* 0x000000031c0e7211 */ /* 0x004fe400078210ff */
[-C--:B------:R-:W-:Y:S02]  /*bda0*/  ISETP.LT.AND P4, PT, R16, R13.reuse, !P0 ;  /* 0x0000000d1000720c */ /* 0x080fe40004781270 */
[----:B------:R-:W-:Y:S01]  /*bdb0*/  LEA.HI.X.SX32 R15, R28, R12, 0x2, P1 ;  /* 0x0000000c1c0f7211 */ /* 0x000fe200008f16ff */
[----:B---3--:R-:W-:Y:S01]  /*bdc0*/  IMAD R19, R16, UR5, RZ ;  /* 0x0000000510137c24 */ /* 0x008fe2000f8e02ff */
[C---:B------:R-:W-:Y:S01]  /*bdd0*/  ISETP.LT.AND P1, PT, R22.reuse, R13, !P0 ;  /* 0x0000000d1600720c */ /* 0x040fe20004721270 */
[----:B------:R-:W-:Y:S01]  /*bde0*/  IMAD R22, R22, UR5, RZ ;  /* 0x0000000516167c24 */ /* 0x000fe2000f8e02ff */
[-C--:B------:R-:W-:Y:S01]  /*bdf0*/  LEA R16, P5, R17, R3.reuse, 0x2 ;  /* 0x0000000311107211 */ /* 0x080fe200078a10ff */
[----:B------:R2:W-:Y:S01]  /*be00*/  @P2 STG.E desc[UR10][R14.64], R42 ;  /* 0x0000002a0e002986 */ /* 0x0005e2000c10190a */
[----:B------:R-:W-:-:S02]  /*be10*/  LEA R18, P6, R19, R3, 0x2 ;  /* 0x0000000313127211 */ /* 0x000fc400078c10ff */
[----:B-1----:R-:W-:Y:S02]  /*be20*/  LEA R20, P2, R22, R3, 0x2 ;  /* 0x0000000316147211 */ /* 0x002fe400078410ff */
[--C-:B------:R-:W-:Y:S02]  /*be30*/  LOP3.LUT R28, R125, 0x14, R0.reuse, 0xfe, !PT ;  /* 0x000000147d1c7812 */ /* 0x100fe400078efe00 */
[-C--:B------:R-:W-:Y:S02]  /*be40*/  LEA.HI.X.SX32 R17, R17, R12.reuse, 0x2, P5 ;  /* 0x0000000c11117211 */ /* 0x080fe400028f16ff */
[-C--:B------:R-:W-:Y:S01]  /*be50*/  LEA.HI.X.SX32 R19, R19, R12.reuse, 0x2, P6 ;  /* 0x0000000c13137211 */ /* 0x080fe200030f16ff */
[----:B------:R-:W-:Y:S01]  /*be60*/  IMAD R23, R28, UR5, RZ ;  /* 0x000000051c177c24 */ /* 0x000fe2000f8e02ff */
[----:B------:R-:W-:Y:S02]  /*be70*/  LEA.HI.X.SX32 R21, R22, R12, 0x2, P2 ;  /* 0x0000000c16157211 */ /* 0x000fe400010f16ff */
[----:B------:R-:W-:-:S02]  /*be80*/  LOP3.LUT R22, R125, 0x16, R0, 0xfe, !PT ;  /* 0x000000167d167812 */ /* 0x000fc400078efe00 */
[-C--:B------:R-:W-:Y:S01]  /*be90*/  ISETP.LT.AND P2, PT, R28, R13.reuse, !P0 ;  /* 0x0000000d1c00720c */ /* 0x080fe20004741270 */
[----:B------:R-:W-:Y:S01]  /*bea0*/  @P3 STG.E desc[UR10][R16.64], R43 ;  /* 0x0000002b10003986 */ /* 0x000fe2000c10190a */
[--C-:B------:R-:W-:Y:S01]  /*beb0*/  LOP3.LUT R28, R125, 0x18, R0.reuse, 0xfe, !PT ;  /* 0x000000187d1c7812 */ /* 0x100fe200078efe00 */
[C---:B------:R-:W-:Y:S02]  /*bec0*/  IMAD R29, R22.reuse, UR5, RZ ;  /* 0x00000005161d7c24 */ /* 0x040fe4000f8e02ff */
[----:B------:R1:W-:Y:S01]  /*bed0*/  @P4 STG.E desc[UR10][R18.64], R32 ;  /* 0x0000002012004986 */ /* 0x0003e2000c10190a */
[-C--:B------:R-:W-:Y:S02]  /*bee0*/  ISETP.LT.AND P3, PT, R22, R13.reuse, !P0 ;  /* 0x0000000d1600720c */ /* 0x080fe40004761270 */
[C---:B------:R-:W-:Y:S01]  /*bef0*/  ISETP.LT.AND P4, PT, R28.reuse, R13, !P0 ;  /* 0x0000000d1c00720c */ /* 0x040fe20004781270 */
[----:B------:R3:W-:Y:S01]  /*bf00*/  @P1 STG.E desc[UR10][R20.64], R33 ;  /* 0x0000002114001986 */ /* 0x0007e2000c10190a */
[----:B--2---:R-:W-:Y:S01]  /*bf10*/  LEA R14, P1, R23, R3, 0x2 ;  /* 0x00000003170e7211 */ /* 0x004fe200078210ff */
[----:B------:R-:W-:Y:S01]  /*bf20*/  IMAD R28, R28, UR5, RZ ;  /* 0x000000051c1c7c24 */ /* 0x000fe2000f8e02ff */
[----:B------:R-:W-:-:S02]  /*bf30*/  LOP3.LUT R22, R125, 0x1a, R0, 0xfe, !PT ;  /* 0x0000001a7d167812 */ /* 0x000fc400078efe00 */
[-C--:B------:R-:W-:Y:S02]  /*bf40*/  LEA.HI.X.SX32 R15, R23, R12.reuse, 0x2, P1 ;  /* 0x0000000c170f7211 */ /* 0x080fe400008f16ff */
[C---:B------:R-:W-:Y:S01]  /*bf50*/  ISETP.LT.AND P1, PT, R22.reuse, R13, !P0 ;  /* 0x0000000d1600720c */ /* 0x040fe20004721270 */
[----:B------:R-:W-:Y:S01]  /*bf60*/  IMAD R22, R22, UR5, RZ ;  /* 0x0000000516167c24 */ /* 0x000fe2000f8e02ff */
[CC--:B-1----:R-:W-:Y:S01]  /*bf70*/  LEA R18, P6, R28.reuse, R3.reuse, 0x2 ;  /* 0x000000031c127211 */ /* 0x0c2fe200078c10ff */
[----:B------:R1:W-:Y:S01]  /*bf80*/  @P2 STG.E desc[UR10][R14.64], R34 ;  /* 0x000000220e002986 */ /* 0x0003e2000c10190a */
[-C--:B------:R-:W-:Y:S02]  /*bf90*/  LEA R16, P5, R29, R3.reuse, 0x2 ;  /* 0x000000031d107211 */ /* 0x080fe400078a10ff */
[----:B------:R-:W-:Y:S02]  /*bfa0*/  LEA.HI.X.SX32 R19, R28, R12, 0x2, P6 ;  /* 0x0000000c1c137211 */ /* 0x000fe400030f16ff */
[----:B---3--:R-:W-:-:S02]  /*bfb0*/  LEA R20, P2, R22, R3, 0x2 ;  /* 0x0000000316147211 */ /* 0x008fc400078410ff */
[--C-:B------:R-:W-:Y:S02]  /*bfc0*/  LOP3.LUT R28, R125, 0x1c, R0.reuse, 0xfe, !PT ;  /* 0x0000001c7d1c7812 */ /* 0x100fe400078efe00 */
[-C--:B------:R-:W-:Y:S02]  /*bfd0*/  LEA.HI.X.SX32 R17, R29, R12.reuse, 0x2, P5 ;  /* 0x0000000c1d117211 */ /* 0x080fe400028f16ff */
[----:B------:R-:W-:Y:S01]  /*bfe0*/  LEA.HI.X.SX32 R21, R22, R12, 0x2, P2 ;  /* 0x0000000c16157211 */ /* 0x000fe200010f16ff */
[C---:B------:R-:W-:Y:S01]  /*bff0*/  IMAD R23, R28.reuse, UR5, RZ ;  /* 0x000000051c177c24 */ /* 0x040fe2000f8e02ff */
[----:B------:R-:W-:Y:S01]  /*c000*/  LOP3.LUT R22, R125, 0x1e, R0, 0xfe, !PT ;  /* 0x0000001e7d167812 */ /* 0x000fe200078efe00 */
[----:B------:R2:W-:Y:S01]  /*c010*/  @P3 STG.E desc[UR10][R16.64], R35 ;  /* 0x0000002310003986 */ /* 0x0005e2000c10190a */
[----:B------:R-:W-:-:S03]  /*c020*/  ISETP.LT.AND P2, PT, R28, R13, !P0 ;  /* 0x0000000d1c00720c */ /* 0x000fc60004741270 */
[----:B------:R3:W-:Y:S01]  /*c030*/  @P4 STG.E desc[UR10][R18.64], R4 ;  /* 0x0000000412004986 */ /* 0x0007e2000c10190a */
[--C-:B------:R-:W-:Y:S01]  /*c040*/  LOP3.LUT R28, R125, 0x20, R0.reuse, 0xfe, !PT ;  /* 0x000000207d1c7812 */ /* 0x100fe200078efe00 */
[C---:B------:R-:W-:Y:S01]  /*c050*/  IMAD R29, R22.reuse, UR5, RZ ;  /* 0x00000005161d7c24 */ /* 0x040fe2000f8e02ff */
[----:B------:R-:W-:Y:S01]  /*c060*/  ISETP.LT.AND P3, PT, R22, R13, !P0 ;  /* 0x0000000d1600720c */ /* 0x000fe20004761270 */
[----:B------:R3:W-:Y:S01]  /*c070*/  @P1 STG.E desc[UR10][R20.64], R5 ;  /* 0x0000000514001986 */ /* 0x0007e2000c10190a */
[----:B-1----:R-:W-:Y:S02]  /*c080*/  LEA R14, P1, R23, R3, 0x2 ;  /* 0x00000003170e7211 */ /* 0x002fe400078210ff */
[----:B------:R-:W-:Y:S02]  /*c090*/  LOP3.LUT R22, R125, 0x22, R0, 0xfe, !PT ;  /* 0x000000227d167812 */ /* 0x000fe400078efe00 */
[C---:B------:R-:W-:Y:S01]  /*c0a0*/  ISETP.LT.AND P4, PT, R28.reuse, R13, !P0 ;  /* 0x0000000d1c00720c */ /* 0x040fe20004781270 */
[----:B------:R-:W-:Y:S01]  /*c0b0*/  IMAD R28, R28, UR5, RZ ;  /* 0x000000051c1c7c24 */ /* 0x000fe2000f8e02ff */
[----:B------:R-:W-:-:S02]  /*c0c0*/  LEA.HI.X.SX32 R15, R23, R12, 0x2, P1 ;  /* 0x0000000c170f7211 */ /* 0x000fc400008f16ff */
[C---:B------:R-:W-:Y:S01]  /*c0d0*/  ISETP.LT.AND P1, PT, R22.reuse, R13, !P0 ;  /* 0x0000000d1600720c */ /* 0x040fe20004721270 */
[----:B------:R-:W-:Y:S01]  /*c0e0*/  IMAD R22, R22, UR5, RZ ;  /* 0x0000000516167c24 */ /* 0x000fe2000f8e02ff */
[-C--:B--2---:R-:W-:Y:S01]  /*c0f0*/  LEA R16, P5, R29, R3.reuse, 0x2 ;  /* 0x000000031d107211 */ /* 0x084fe200078a10ff */
[----:B------:R1:W-:Y:S01]  /*c100*/  @P2 STG.E desc[UR10][R14.64], R6 ;  /* 0x000000060e002986 */ /* 0x0003e2000c10190a */
[-C--:B---3--:R-:W-:Y:S02]  /*c110*/  LEA R4, P6, R28, R3.reuse, 0x2 ;  /* 0x000000031c047211 */ /* 0x088fe400078c10ff */
[----:B------:R-:W-:Y:S02]  /*c120*/  LOP3.LUT R20, R125, 0x24, R0, 0xfe, !PT ;  /* 0x000000247d147812 */ /* 0x000fe400078efe00 */
[----:B------:R-:W-:Y:S02]  /*c130*/  LEA R18, P2, R22, R3, 0x2 ;  /* 0x0000000316127211 */ /* 0x000fe400078410ff */
[-C--:B------:R-:W-:Y:S01]  /*c140*/  LEA.HI.X.SX32 R17, R29, R12.reuse, 0x2, P5 ;  /* 0x0000000c1d117211 */ /* 0x080fe200028f16ff */
[----:B------:R-:W-:Y:S01]  /*c150*/  IMAD R21, R20, UR5, RZ ;  /* 0x0000000514157c24 */ /* 0x000fe2000f8e02ff */
[----:B------:R-:W-:-:S02]  /*c160*/  LEA.HI.X.SX32 R5, R28, R12, 0x2, P6 ;  /* 0x0000000c1c057211 */ /* 0x000fc400030f16ff */
[----:B------:R-:W-:Y:S02]  /*c170*/  LEA.HI.X.SX32 R19, R22, R12, 0x2, P2 ;  /* 0x0000000c16137211 */ /* 0x000fe400010f16ff */
[----:B------:R-:W-:Y:S01]  /*c180*/  ISETP.LT.AND P2, PT, R20, R13, !P0 ;  /* 0x0000000d1400720c */ /* 0x000fe20004741270 */
[----:B------:R-:W-:Y:S01]  /*c190*/  @P3 STG.E desc[UR10][R16.64], R7 ;  /* 0x0000000710003986 */ /* 0x000fe2000c10190a */
[----:B------:R-:W-:-:S03]  /*c1a0*/  LOP3.LUT R20, R125, 0x28, R0, 0xfe, !PT ;  /* 0x000000287d147812 */ /* 0x000fc600078efe00 */
[----:B----4-:R2:W-:Y:S01]  /*c1b0*/  @P4 STG.E desc[UR10][R4.64], R24 ;  /* 0x0000001804004986 */ /* 0x0105e2000c10190a */
[----:B-1----:R-:W-:Y:S02]  /*c1c0*/  LEA R14, P4, R21, R3, 0x2 ;  /* 0x00000003150e7211 */ /* 0x002fe400078810ff */
[--C-:B------:R-:W-:Y:S02]  /*c1d0*/  LOP3.LUT R22, R125, 0x26, R0.reuse, 0xfe, !PT ;  /* 0x000000267d167812 */ /* 0x100fe400078efe00 */
[----:B------:R-:W-:Y:S01]  /*c1e0*/  LEA.HI.X.SX32 R15, R21, R12, 0x2, P4 ;  /* 0x0000000c150f7211 */ /* 0x000fe200020f16ff */
[----:B------:R1:W-:Y:S01]  /*c1f0*/  @P1 STG.E desc[UR10][R18.64], R25 ;  /* 0x0000001912001986 */ /* 0x0003e2000c10190a */
[CC--:B------:R-:W-:Y:S01]  /*c200*/  ISETP.LT.AND P3, PT, R22.reuse, R13.reuse, !P0 ;  /* 0x0000000d1600720c */ /* 0x0c0fe20004761270 */
[----:B------:R-:W-:Y:S02]  /*c210*/  IMAD R22, R22, UR5, RZ ;  /* 0x0000000516167c24 */ /* 0x000fe4000f8e02ff */
[C---:B--2---:R-:W-:Y:S01]  /*c220*/  IMAD R4, R20.reuse, UR5, RZ ;  /* 0x0000000514047c24 */ /* 0x044fe2000f8e02ff */
[----:B------:R-:W-:Y:S01]  /*c230*/  LOP3.LUT R6, R125, 0x2a, R0, 0xfe, !PT ;  /* 0x0000002a7d067812 */ /* 0x000fe200078efe00 */
[----:B------:R2:W-:Y:S01]  /*c240*/  @P2 STG.E desc[UR10][R14.64], R26 ;  /* 0x0000001a0e002986 */ /* 0x0005e2000c10190a */
[----:B------:R-:W-:-:S02]  /*c250*/  ISETP.LT.AND P1, PT, R20, R13, !P0 ;  /* 0x0000000d1400720c */ /* 0x000fc40004721270 */
[-C--:B-1----:R-:W-:Y:S01]  /*c260*/  LEA R18, P2, R4, R3.reuse, 0x2 ;  /* 0x0000000304127211 */ /* 0x082fe200078410ff */
[----:B------:R-:W-:Y:S01]  /*c270*/  IMAD R21, R6, UR5, RZ ;  /* 0x0000000506157c24 */ /* 0x000fe2000f8e02ff */
[----:B------:R-:W-:Y:S02]  /*c280*/  LEA R16, P5, R22, R3, 0x2 ;  /* 0x0000000316107211 */ /* 0x000fe400078a10ff */
[----:B------:R-:W-:Y:S02]  /*c290*/  ISETP.LT.AND P4, PT, R6, R13, !P0 ;  /* 0x0000000d0600720c */ /* 0x000fe40004781270 */
[-C--:B------:R-:W-:Y:S02]  /*c2a0*/  LEA.HI.X.SX32 R19, R4, R12.reuse, 0x2, P2 ;  /* 0x0000000c04137211 */ /* 0x080fe400010f16ff */
[----:B------:R-:W1:Y:S01]  /*c2b0*/  LDS.128 R4, [R2] ;  /* 0x0000000002047984 */ /* 0x000e620000000c00 */
[----:B------:R-:W-:Y:S02]  /*c2c0*/  LEA.HI.X.SX32 R17, R22, R12, 0x2, P5 ;  /* 0x0000000c16117211 */ /* 0x000fe400028f16ff */
[----:B------:R-:W-:-:S02]  /*c2d0*/  LEA R20, P6, R21, R3, 0x2 ;  /* 0x0000000315147211 */ /* 0x000fc400078c10ff */
[C-C-:B------:R-:W-:Y:S02]  /*c2e0*/  LOP3.LUT R34, R125.reuse, 0x2c, R0.reuse, 0xfe, !PT ;  /* 0x0000002c7d227812 */ /* 0x140fe400078efe00 */
[--C-:B------:R-:W-:Y:S01]  /*c2f0*/  LOP3.LUT R32, R125, 0x2e, R0.reuse, 0xfe, !PT ;  /* 0x0000002e7d207812 */ /* 0x100fe200078efe00 */
[----:B------:R-:W-:Y:S01]  /*c300*/  @P3 STG.E desc[UR10][R16.64], R27 ;  /* 0x0000001b10003986 */ /* 0x000fe2000c10190a */
[----:B------:R-:W-:Y:S02]  /*c310*/  LEA.HI.X.SX32 R21, R21, R12, 0x2, P6 ;  /* 0x0000000c15157211 */ /* 0x000fe400030f16ff */
[----:B--2---:R-:W-:Y:S01]  /*c320*/  LOP3.LUT R14, R125, 0x32, R0, 0xfe, !PT ;  /* 0x000000327d0e7812 */ /* 0x004fe200078efe00 */
[----:B------:R2:W-:Y:S01]  /*c330*/  @P1 STG.E desc[UR10][R18.64], R8 ;  /* 0x0000000812001986 */ /* 0x0005e2000c10190a */
[CC--:B------:R-:W-:Y:S01]  /*c340*/  ISETP.LT.AND P1, PT, R34.reuse, R13.reuse, !P0 ;  /* 0x0000000d2200720c */ /* 0x0c0fe20004721270 */
[----:B------:R-:W-:Y:S01]  /*c350*/  IMAD R34, R34, UR5, RZ ;  /* 0x0000000522227c24 */ /* 0x000fe2000f8e02ff */
[CC--:B------:R-:W-:Y:S01]  /*c360*/  ISETP.LT.AND P3, PT, R32.reuse, R13.reuse, !P0 ;  /* 0x0000000d2000720c */ /* 0x0c0fe20004761270 */
[----:B------:R-:W-:Y:S01]  /*c370*/  IMAD R32, R32, UR5, RZ ;  /* 0x0000000520207c24 */ /* 0x000fe2000f8e02ff */
[----:B------:R3:W-:Y:S01]  /*c380*/  @P4 STG.E desc[UR10][R20.64], R9 ;  /* 0x0000000914004986 */ /* 0x0007e2000c10190a */
[C---:B------:R-:W-:Y:S01]  /*c390*/  ISETP.LT.AND P4, PT, R14.reuse, R13, !P0 ;  /* 0x0000000d0e00720c */ /* 0x040fe20004781270 */
[----:B--2---:R-:W-:Y:S01]  /*c3a0*/  IMAD R19, R14, UR5, RZ ;  /* 0x000000050e137c24 */ /* 0x004fe2000f8e02ff */
[----:B------:R-:W-:-:S02]  /*c3b0*/  LEA R8, P6, R34, R3, 0x2 ;  /* 0x0000000322087211 */ /* 0x000fc400078c10ff */
[----:B------:R-:W-:Y:S02]  /*c3c0*/  LEA R14, P5, R32, R3, 0x2 ;  /* 0x00000003200e7211 */ /* 0x000fe400078a10ff */
[-C--:B---3--:R-:W-:Y:S02]  /*c3d0*/  LEA.HI.X.SX32 R9, R34, R12.reuse, 0x2, P6 ;  /* 0x0000000c22097211 */ /* 0x088fe400030f16ff */
[----:B------:R-:W-:Y:S02]  /*c3e0*/  LEA.HI.X.SX32 R15, R32, R12, 0x2, P5 ;  /* 0x0000000c200f7211 */ /* 0x000fe400028f16ff */
[----:B------:R2:W3:Y:S01]  /*c3f0*/  LDS.128 R32, [R2+0x2000] ;  /* 0x0020000002207984 */ /* 0x0004e20000000c00 */
[C-C-:B------:R-:W-:Y:S02]  /*c400*/  LOP3.LUT R16, R125.reuse, 0x30, R0.reuse, 0xfe, !PT ;  /* 0x000000307d107812 */ /* 0x140fe400078efe00 */
[C-C-:B------:R-:W-:Y:S02]  /*c410*/  LOP3.LUT R22, R125.reuse, 0x3e, R0.reuse, 0xfe, !PT ;  /* 0x0000003e7d167812 */ /* 0x140fe400078efe00 */
[C---:B------:R-:W-:Y:S01]  /*c420*/  ISETP.LT.AND P2, PT, R16.reuse, R13, !P0 ;  /* 0x0000000d1000720c */ /* 0x040fe20004741270 */
[----:B------:R-:W-:Y:S01]  /*c430*/  IMAD R17, R16, UR5, RZ ;  /* 0x0000000510117c24 */ /* 0x000fe2000f8e02ff */
[----:B------:R-:W-:-:S02]  /*c440*/  LOP3.LUT R24, R125, 0x3c, R0, 0xfe, !PT ;  /* 0x0000003c7d187812 */ /* 0x000fc400078efe00 */
[C-C-:B------:R-:W-:Y:S02]  /*c450*/  LOP3.LUT R26, R125.reuse, 0x3a, R0.reuse, 0xfe, !PT ;  /* 0x0000003a7d1a7812 */ /* 0x140fe400078efe00 */
[C-C-:B------:R-:W-:Y:S02]  /*c460*/  LOP3.LUT R28, R125.reuse, 0x38, R0.reuse, 0xfe, !PT ;  /* 0x000000387d1c7812 */ /* 0x140fe400078efe00 */
[--C-:B------:R-:W-:Y:S02]  /*c470*/  LOP3.LUT R30, R125, 0x36, R0.reuse, 0xfe, !PT ;  /* 0x000000367d1e7812 */ /* 0x100fe400078efe00 */
[-C--:B------:R-:W-:Y:S02]  /*c480*/  LEA R18, P5, R19, R3.reuse, 0x2 ;  /* 0x0000000313127211 */ /* 0x080fe400078a10ff */
[----:B------:R-:W-:Y:S02]  /*c490*/  LOP3.LUT R0, R125, 0x34, R0, 0xfe, !PT ;  /* 0x000000347d007812 */ /* 0x000fe400078efe00 */
[----:B------:R-:W-:-:S02]  /*c4a0*/  LEA R16, P6, R17, R3, 0x2 ;  /* 0x0000000311107211 */ /* 0x000fc400078c10ff */
[-C--:B------:R-:W-:Y:S02]  /*c4b0*/  LEA.HI.X.SX32 R19, R19, R12.reuse, 0x2, P5 ;  /* 0x0000000c13137211 */ /* 0x080fe400028f16ff */
[C---:B------:R-:W-:Y:S01]  /*c4c0*/  ISETP.LT.AND P5, PT, R0.reuse, R13, !P0 ;  /* 0x0000000d0000720c */ /* 0x040fe200047a1270 */
[----:B------:R-:W-:Y:S01]  /*c4d0*/  IMAD R0, R0, UR5, RZ ;  /* 0x0000000500007c24 */ /* 0x000fe2000f8e02ff */
[----:B------:R-:W-:Y:S01]  /*c4e0*/  LEA.HI.X.SX32 R17, R17, R12, 0x2, P6 ;  /* 0x0000000c11117211 */ /* 0x000fe200030f16ff */
[----:B------:R4:W-:Y:S01]  /*c4f0*/  @P1 STG.E desc[UR10][R8.64], R10 ;  /* 0x0000000a08001986 */ /* 0x0009e2000c10190a */
[----:B--2---:R-:W-:-:S03]  /*c500*/  IMAD R2, R26, UR5, RZ ;  /* 0x000000051a027c24 */ /* 0x004fc6000f8e02ff */
[----:B------:R2:W-:Y:S01]  /*c510*/  @P3 STG.E desc[UR10][R14.64], R11 ;  /* 0x0000000b0e003986 */ /* 0x0005e2000c10190a */
[C---:B------:R-:W-:Y:S01]  /*c520*/  ISETP.LT.AND P3, PT, R28.reuse, R13, !P0 ;  /* 0x0000000d1c00720c */ /* 0x040fe20004761270 */
[----:B------:R-:W-:Y:S02]  /*c530*/  IMAD R28, R28, UR5, RZ ;  /* 0x000000051c1c7c24 */ /* 0x000fe4000f8e02ff */
[----:B-1----:R1:W-:Y:S01]  /*c540*/  @P2 STG.E desc[UR10][R16.64], R4 ;  /* 0x0000000410002986 */ /* 0x0023e2000c10190a */
[----:B----4-:R-:W-:-:S03]  /*c550*/  LEA R8, P1, R0, R3, 0x2 ;  /* 0x0000000300087211 */ /* 0x010fc600078210ff */
[----:B------:R4:W-:Y:S01]  /*c560*/  @P4 STG.E desc[UR10][R18.64], R5 ;  /* 0x0000000512004986 */ /* 0x0009e2000c10190a */
[C---:B------:R-:W-:Y:S01]  /*c570*/  ISETP.LT.AND P4, PT, R30.reuse, R13, !P0 ;  /* 0x0000000d1e00720c */ /* 0x040fe20004781270 */
[----:B------:R-:W-:Y:S01]  /*c580*/  IMAD R30, R30, UR5, RZ ;  /* 0x000000051e1e7c24 */ /* 0x000fe2000f8e02ff */
[-C--:B------:R-:W-:Y:S02]  /*c590*/  LEA R10, P2, R28, R3.reuse, 0x2 ;  /* 0x000000031c0a7211 */ /* 0x080fe400078410ff */
[-C--:B------:R-:W-:Y:S02]  /*c5a0*/  LEA.HI.X.SX32 R9, R0, R12.reuse, 0x2, P1 ;  /* 0x0000000c00097211 */ /* 0x080fe400008f16ff */
[-C--:B--2---:R-:W-:Y:S01]  /*c5b0*/  LEA R14, P1, R2, R3.reuse, 0x2 ;  /* 0x00000003020e7211 */ /* 0x084fe200078210ff */
[----:B------:R-:W-:Y:S01]  /*c5c0*/  IMAD R20, R24, UR5, RZ ;  /* 0x0000000518147c24 */ /* 0x000fe2000f8e02ff */
[----:B------:R-:W-:Y:S02]  /*c5d0*/  LEA.HI.X.SX32 R11, R28, R12, 0x2, P2 ;  /* 0x0000000c1c0b7211 */ /* 0x000fe400010f16ff */
[----:B-1----:R-:W-:-:S02]  /*c5e0*/  LEA R4, P6, R30, R3, 0x2 ;  /* 0x000000031e047211 */ /* 0x002fc400078c10ff */
[-C--:B------:R-:W-:Y:S02]  /*c5f0*/  ISETP.LT.AND P2, PT, R26, R13.reuse, !P0 ;  /* 0x0000000d1a00720c */ /* 0x080fe40004741270 */
[-C--:B------:R-:W-:Y:S02]  /*c600*/  LEA.HI.X.SX32 R15, R2, R12.reuse, 0x2, P1 ;  /* 0x0000000c020f7211 */ /* 0x080fe400008f16ff */
[-C--:B------:R-:W-:Y:S02]  /*c610*/  ISETP.LT.AND P1, PT, R24, R13.reuse, !P0 ;  /* 0x0000000d1800720c */ /* 0x080fe40004721270 */
[----:B------:R-:W-:Y:S02]  /*c620*/  ISETP.LT.AND P0, PT, R22, R13, !P0 ;  /* 0x0000000d1600720c */ /* 0x000fe40004701270 */
[-C--:B----4-:R-:W-:Y:S02]  /*c630*/  LEA.HI.X.SX32 R5, R30, R12.reuse, 0x2, P6 ;  /* 0x0000000c1e057211 */ /* 0x090fe400030f16ff */
[----:B------:R-:W-:Y:S01]  /*c640*/  LEA R16, P6, R20, R3, 0x2 ;  /* 0x0000000314107211 */ /* 0x000fe200078c10ff */
[----:B------:R-:W-:Y:S01]  /*c650*/  IMAD R21, R22, UR5, RZ ;  /* 0x0000000516157c24 */ /* 0x000fe2000f8e02ff */
[----:B------:R1:W-:Y:S02]  /*c660*/  @P5 STG.E desc[UR10][R8.64], R6 ;  /* 0x0000000608005986 */ /* 0x0003e4000c10190a */
[----:B------:R-:W-:-:S02]  /*c670*/  LEA.HI.X.SX32 R17, R20, R12, 0x2, P6 ;  /* 0x0000000c14117211 */ /* 0x000fc400030f16ff */
[----:B------:R1:W-:Y:S01]  /*c680*/  @P4 STG.E desc[UR10][R4.64], R7 ;  /* 0x0000000704004986 */ /* 0x0003e2000c10190a */
[----:B------:R-:W-:-:S03]  /*c690*/  LEA R2, P6, R21, R3, 0x2 ;  /* 0x0000000315027211 */ /* 0x000fc600078c10ff */
[----:B---3--:R1:W-:Y:S04]  /*c6a0*/  @P3 STG.E desc[UR10][R10.64], R32 ;  /* 0x000000200a003986 */ /* 0x0083e8000c10190a */
[----:B------:R1:W-:Y:S01]  /*c6b0*/  @P2 STG.E desc[UR10][R14.64], R33 ;  /* 0x000000210e002986 */ /* 0x0003e2000c10190a */
[----:B------:R-:W-:-:S03]  /*c6c0*/  LEA.HI.X.SX32 R3, R21, R12, 0x2, P6 ;  /* 0x0000000c15037211 */ /* 0x000fc600030f16ff */
[----:B------:R1:W-:Y:S01]  /*c6d0*/  @P1 STG.E desc[UR10][R16.64], R34 ;  /* 0x0000002210001986 */ /* 0x0003e2000c10190a */
[----:B------:R-:W-:Y:S05]  /*c6e0*/  @!P0 EXIT ;  /* 0x000000000000894d */ /* 0x000fea0003800000 */
[----:B------:R-:W-:Y:S01]  /*c6f0*/  STG.E desc[UR10][R2.64], R35 ;  /* 0x0000002302007986 */ /* 0x000fe2000c10190a */
[----:B------:R-:W-:Y:S05]  /*c700*/  EXIT ;  /* 0x000000000000794d */ /* 0x000fea0003800000 */
.L_x_2:
[----:B------:R-:W-:-:S00]  /*c710*/  BRA `(.L_x_2) ;  /* 0xfffffffc00fc7947 */ /* 0x000fc0000383ffff */
[----:B------:R-:W-:-:S00]  /*c720*/  NOP ;  /* 0x0000000000007918 */ /* 0x000fc00000000000 */
        /* <DEDUP_REMOVED lines=13> */
.L_x_3:


//--------------------- .nv.shared.matmul_kernel  --------------------------
	.section	.nv.shared.matmul_kernel,"aw",@nobits
	.sectionflags	@""
	.align	16
	.zero		1024


//--------------------- .nv.shared.reserved.0     --------------------------
	.section	.nv.shared.reserved.0,"aw",@nobits
	.weak		__nv_reservedSMEM_offset_0_alias
	.size		__nv_reservedSMEM_offset_0_alias, 0, 64
	.other		__nv_reservedSMEM_offset_0_alias,@"STO_CUDA_RESERVED_SHARED STV_DEFAULT"
__nv_reservedSMEM_offset_0_alias:
	.zero		0
	.zero		64


//--------------------- .nv.constant0.matmul_kernel --------------------------
	.section	.nv.constant0.matmul_kernel,"a",@progbits
	.sectionflags	@""
	.align	4
.nv.constant0.matmul_kernel:
	.zero		976


//--------------------- SYMBOLS --------------------------

	.type		.nv.reservedSmem.offset0,@object
	.size		.nv.reservedSmem.offset0,0x4
	.type		.nv.reservedSmem.cap,@object
	.size		.nv.reservedSmem.cap,0x4
